def matmul_kernel(
    a_ptr,
    b_ptr,
    c_ptr,
    M,
    N,
    K,
    stride_am,
    stride_ak,
    stride_bk,
    stride_bn,
    stride_cm,
    stride_cn,
    BLOCK_M: tl.constexpr,
    BLOCK_N: tl.constexpr,
    BLOCK_K: tl.constexpr,
    GROUP_M: tl.constexpr,
):
    pid = tl.program_id(axis=0)
    num_pid_m = tl.cdiv(M, BLOCK_M)
    num_pid_n = tl.cdiv(N, BLOCK_N)
    num_pid_in_group = GROUP_M * num_pid_n
    group_id = pid // num_pid_in_group
    first_pid_m = group_id * GROUP_M
    group_size_m = min(num_pid_m - first_pid_m, GROUP_M)
    pid_m = first_pid_m + ((pid % num_pid_in_group) % group_size_m)
    pid_n = (pid % num_pid_in_group) // group_size_m

    offs_am = (pid_m * BLOCK_M + tl.arange(0, BLOCK_M)) % M
    offs_bn = (pid_n * BLOCK_N + tl.arange(0, BLOCK_N)) % N
    offs_k = tl.arange(0, BLOCK_K)
    a_ptrs = a_ptr + offs_am[:, None] * stride_am + offs_k[None, :] * stride_ak
    b_ptrs = b_ptr + offs_k[:, None] * stride_bk + offs_bn[None, :] * stride_bn

    acc = tl.zeros((BLOCK_M, BLOCK_N), dtype=tl.float32)
    for kk in range(0, tl.cdiv(K, BLOCK_K)):
        a = tl.load(a_ptrs, mask=offs_k[None, :] < K - kk * BLOCK_K, other=0.0)
        b = tl.load(b_ptrs, mask=offs_k[:, None] < K - kk * BLOCK_K, other=0.0)
        acc = tl.dot(a, b, acc)
        a_ptrs += BLOCK_K * stride_ak
        b_ptrs += BLOCK_K * stride_bk

    c = acc.to(c_ptr.dtype.element_ty)
    offs_cm = pid_m * BLOCK_M + tl.arange(0, BLOCK_M)
    offs_cn = pid_n * BLOCK_N + tl.arange(0, BLOCK_N)
    c_ptrs = c_ptr + offs_cm[:, None] * stride_cm + offs_cn[None, :] * stride_cn
    mask = (offs_cm[:, None] < M) & (offs_cn[None, :] < N)
    tl.store(c_ptrs, c, mask=mask)

# config = {"BLOCK_K": 128, "BLOCK_M": 64, "BLOCK_N": 64, "GROUP_M": 8, "arch": "sm_90", "dtype": "fp32", "num_ctas": 1, "num_stages": 2, "num_warps": 4}
# arch = sm_90


// ===== COMPILED SASS (sm_90a) =====

	.target	sm_90a

	.elftype	@"ET_EXEC"


//--------------------- .note.nv.tkinfo           --------------------------
	.section	.note.nv.tkinfo,"",@"SHT_NOTE"
	.sectionflags	@"SHF_NOTE_NV_TKINFO"
	.tkinfo
        /*0018*/ 	.word	0x00000002
        /*0030*/ 	.string	""
        /*0030*/ 	.string	"ptxas"
        /*0030*/ 	.string	"Cuda compilation tools, release 13.0, V13.0.88"
        /*0030*/ 	.string	"Build cuda_13.0.r13.0/compiler.36424714_0"
        /*0030*/ 	.string	"-v  -suppress-debug-info  -lineinfo  -arch sm_90a "



//--------------------- .note.nv.cuinfo           --------------------------
	.section	.note.nv.cuinfo,"",@"SHT_NOTE"
	.sectionflags	@"SHF_NOTE_NV_CUINFO"
        /*0018*/ 	.short	0x0002
        /*001a*/ 	.short	0x005a
        /*001c*/ 	.short	0x0082
	.zero		2


//--------------------- .nv.info                  --------------------------
	.section	.nv.info,"",@"SHT_CUDA_INFO"
	.align	4


	//----- nvinfo : EIATTR_REGCOUNT
	.align		4
        /*0000*/ 	.byte	0x04, 0x2f
        /*0002*/ 	.short	(.L_1 - .L_0)
	.align		4
.L_0:
        /*0004*/ 	.word	index@(matmul_kernel)
        /*0008*/ 	.word	0x000000ff


	//----- nvinfo : EIATTR_FRAME_SIZE
	.align		4
.L_1:
        /*000c*/ 	.byte	0x04, 0x11
        /*000e*/ 	.short	(.L_3 - .L_2)
	.align		4
.L_2:
        /*0010*/ 	.word	index@(matmul_kernel)
        /*0014*/ 	.word	0x00000100


	//----- nvinfo : EIATTR_MIN_STACK_SIZE
	.align		4
.L_3:
        /*0018*/ 	.byte	0x04, 0x12
        /*001a*/ 	.short	(.L_5 - .L_4)
	.align		4
.L_4:
        /*001c*/ 	.word	index@(matmul_kernel)
        /*0020*/ 	.word	0x00000100
.L_5:


//--------------------- .nv.compat                --------------------------
	.section	.nv.compat,"",@"SHT_CUDA_COMPAT_INFO"
	.align	4
        /*0000*/ 	.byte	0x02, 0x09, 0x01, 0x00, 0x02, 0x02, 0x04, 0x00, 0x02, 0x05, 0x05, 0x00, 0x03, 0x07, 0x01, 0x01
        /*0010*/ 	.byte	0x02, 0x03, 0x00, 0x00, 0x02, 0x06, 0x01, 0x00, 0x04, 0x0b, 0x08, 0x00, 0x00, 0x00, 0x00, 0x00
        /*0020*/ 	.byte	0x00, 0x00, 0x00, 0x00


//--------------------- .nv.info.matmul_kernel    --------------------------
	.section	.nv.info.matmul_kernel,"",@"SHT_CUDA_INFO"
	.sectionflags	@""
	.align	4


	//----- nvinfo : EIATTR_CUDA_API_VERSION
	.align		4
        /*0000*/ 	.byte	0x04, 0x37
        /*0002*/ 	.short	(.L_7 - .L_6)
.L_6:
        /*0004*/ 	.word	0x00000082


	//----- nvinfo : EIATTR_KPARAM_INFO
	.align		4
.L_7:
        /*0008*/ 	.byte	0x04, 0x17
        /*000a*/ 	.short	(.L_9 - .L_8)
.L_8:
        /*000c*/ 	.word	0x00000000
        /*0010*/ 	.short	0x000d
        /*0012*/ 	.short	0x0048
        /*0014*/ 	.byte	0x00, 0xf4, 0x21, 0x00


	//----- nvinfo : EIATTR_KPARAM_INFO
	.align		4
.L_9:
        /*0018*/ 	.byte	0x04, 0x17
        /*001a*/ 	.short	(.L_11 - .L_10)
.L_10:
        /*001c*/ 	.word	0x00000000
        /*0020*/ 	.short	0x000c
        /*0022*/ 	.short	0x0040
        /*0024*/ 	.byte	0x00, 0xf4, 0x21, 0x00


	//----- nvinfo : EIATTR_KPARAM_INFO
	.align		4
.L_11:
        /*0028*/ 	.byte	0x04, 0x17
        /*002a*/ 	.short	(.L_13 - .L_12)
.L_12:
        /*002c*/ 	.word	0x00000000
        /*0030*/ 	.short	0x000b
        /*0032*/ 	.short	0x0038
        /*0034*/ 	.byte	0x00, 0xf0, 0x11, 0x00


	//----- nvinfo : EIATTR_KPARAM_INFO
	.align		4
.L_13:
        /*0038*/ 	.byte	0x04, 0x17
        /*003a*/ 	.short	(.L_15 - .L_14)
.L_14:
        /*003c*/ 	.word	0x00000000
        /*0040*/ 	.short	0x000a
        /*0042*/ 	.short	0x0034
        /*0044*/ 	.byte	0x00, 0xf0, 0x11, 0x00


	//----- nvinfo : EIATTR_KPARAM_INFO
	.align		4
.L_15:
        /*0048*/ 	.byte	0x04, 0x17
        /*004a*/ 	.short	(.L_17 - .L_16)
.L_16:
        /*004c*/ 	.word	0x00000000
        /*0050*/ 	.short	0x0009
        /*0052*/ 	.short	0x0030
        /*0054*/ 	.byte	0x00, 0xf0, 0x11, 0x00


	//----- nvinfo : EIATTR_KPARAM_INFO
	.align		4
.L_17:
        /*0058*/ 	.byte	0x04, 0x17
        /*005a*/ 	.short	(.L_19 - .L_18)
.L_18:
        /*005c*/ 	.word	0x00000000
        /*0060*/ 	.short	0x0008
        /*0062*/ 	.short	0x002c
        /*0064*/ 	.byte	0x00, 0xf0, 0x11, 0x00


	//----- nvinfo : EIATTR_KPARAM_INFO
	.align		4
.L_19:
        /*0068*/ 	.byte	0x04, 0x17
        /*006a*/ 	.short	(.L_21 - .L_20)
.L_20:
        /*006c*/ 	.word	0x00000000
        /*0070*/ 	.short	0x0007
        /*0072*/ 	.short	0x0028
        /*0074*/ 	.byte	0x00, 0xf0, 0x11, 0x00


	//----- nvinfo : EIATTR_KPARAM_INFO
	.align		4
.L_21:
        /*0078*/ 	.byte	0x04, 0x17
        /*007a*/ 	.short	(.L_23 - .L_22)
.L_22:
        /*007c*/ 	.word	0x00000000
        /*0080*/ 	.short	0x0006
        /*0082*/ 	.short	0x0024
        /*0084*/ 	.byte	0x00, 0xf0, 0x11, 0x00


	//----- nvinfo : EIATTR_KPARAM_INFO
	.align		4
.L_23:
        /*0088*/ 	.byte	0x04, 0x17
        /*008a*/ 	.short	(.L_25 - .L_24)
.L_24:
        /*008c*/ 	.word	0x00000000
        /*0090*/ 	.short	0x0005
        /*0092*/ 	.short	0x0020
        /*0094*/ 	.byte	0x00, 0xf0, 0x11, 0x00


	//----- nvinfo : EIATTR_KPARAM_INFO
	.align		4
.L_25:
        /*0098*/ 	.byte	0x04, 0x17
        /*009a*/ 	.short	(.L_27 - .L_26)
.L_26:
        /*009c*/ 	.word	0x00000000
        /*00a0*/ 	.short	0x0004
        /*00a2*/ 	.short	0x001c
        /*00a4*/ 	.byte	0x00, 0xf0, 0x11, 0x00


	//----- nvinfo : EIATTR_KPARAM_INFO
	.align		4
.L_27:
        /*00a8*/ 	.byte	0x04, 0x17
        /*00aa*/ 	.short	(.L_29 - .L_28)
.L_28:
        /*00ac*/ 	.word	0x00000000
        /*00b0*/ 	.short	0x0003
        /*00b2*/ 	.short	0x0018
        /*00b4*/ 	.byte	0x00, 0xf0, 0x11, 0x00


	//----- nvinfo : EIATTR_KPARAM_INFO
	.align		4
.L_29:
        /*00b8*/ 	.byte	0x04, 0x17
        /*00ba*/ 	.short	(.L_31 - .L_30)
.L_30:
        /*00bc*/ 	.word	0x00000000
        /*00c0*/ 	.short	0x0002
        /*00c2*/ 	.short	0x0010
        /*00c4*/ 	.byte	0x00, 0xf4, 0x21, 0x00


	//----- nvinfo : EIATTR_KPARAM_INFO
	.align		4
.L_31:
        /*00c8*/ 	.byte	0x04, 0x17
        /*00ca*/ 	.short	(.L_33 - .L_32)
.L_32:
        /*00cc*/ 	.word	0x00000000
        /*00d0*/ 	.short	0x0001
        /*00d2*/ 	.short	0x0008
        /*00d4*/ 	.byte	0x00, 0xf4, 0x21, 0x00


	//----- nvinfo : EIATTR_KPARAM_INFO
	.align		4
.L_33:
        /*00d8*/ 	.byte	0x04, 0x17
        /*00da*/ 	.short	(.L_35 - .L_34)
.L_34:
        /*00dc*/ 	.word	0x00000000
        /*00e0*/ 	.short	0x0000
        /*00e2*/ 	.short	0x0000
        /*00e4*/ 	.byte	0x00, 0xf4, 0x21, 0x00


	//----- nvinfo : EIATTR_SPARSE_MMA_MASK
	.align		4
.L_35:
        /*00e8*/ 	.byte	0x03, 0x50
        /*00ea*/ 	.short	0x0000


	//----- nvinfo : EIATTR_MAXREG_COUNT
	.align		4
        /*00ec*/ 	.byte	0x03, 0x1b
        /*00ee*/ 	.short	0x00ff


	//----- nvinfo : EIATTR_NUM_BARRIERS
	.align		4
        /*00f0*/ 	.byte	0x02, 0x4c
        /*00f2*/ 	.byte	0x01
	.zero		1


	//----- nvinfo : EIATTR_ANNOTATIONS
	.align		4
        /*00f4*/ 	.byte	0x04, 0x55
        /*00f6*/ 	.short	(.L_37 - .L_36)


	//   ....[0]....
.L_36:
        /*00f8*/ 	.word	0x00000001
        /*00fc*/ 	.byte	0x10, 0x2c, 0x00, 0x00, 0x01, 0x00, 0x00, 0x00, 0x50, 0x72, 0x00, 0x00, 0x01, 0x00, 0x00, 0x00
        /* <DEDUP_REMOVED lines=87> */
        /*067c*/ 	.byte	0x40, 0xc2, 0x00, 0x00, 0x01, 0x00, 0x00, 0x00, 0x00, 0xcc, 0x00, 0x00


	//----- nvinfo : EIATTR_MERCURY_ISA_VERSION
	.align		4
.L_37:
        /*0688*/ 	.byte	0x03, 0x5f
        /*068a*/ 	.short	0x0101


	//----- nvinfo : EIATTR_EXIT_INSTR_OFFSETS
	.align		4
        /*068c*/ 	.byte	0x04, 0x1c
        /*068e*/ 	.short	(.L_39 - .L_38)


	//   ....[0]....
.L_38:
        /*0690*/ 	.word	0x0000daf0


	//   ....[1]....
        /*0694*/ 	.word	0x0000db10


	//----- nvinfo : EIATTR_REQNTID
	.align		4
.L_39:
        /*0698*/ 	.byte	0x04, 0x10
        /*069a*/ 	.short	(.L_41 - .L_40)
.L_40:
        /*069c*/ 	.word	0x00000080
        /*06a0*/ 	.word	0x00000001
        /*06a4*/ 	.word	0x00000001


	//----- nvinfo : EIATTR_CBANK_PARAM_SIZE
	.align		4
.L_41:
        /*06a8*/ 	.byte	0x03, 0x19
        /*06aa*/ 	.short	0x0050


	//----- nvinfo : EIATTR_PARAM_CBANK
	.align		4
        /*06ac*/ 	.byte	0x04, 0x0a
        /*06ae*/ 	.short	(.L_43 - .L_42)
	.align		4
.L_42:
        /*06b0*/ 	.word	index@(.nv.constant0.matmul_kernel)
        /*06b4*/ 	.short	0x0210
        /*06b6*/ 	.short	0x0050


	//----- nvinfo : EIATTR_SW_WAR
	.align		4
.L_43:
        /*06b8*/ 	.byte	0x04, 0x36
        /*06ba*/ 	.short	(.L_45 - .L_44)
.L_44:
        /*06bc*/ 	.word	0x00000008
.L_45:


//--------------------- .nv.callgraph             --------------------------
	.section	.nv.callgraph,"",@"SHT_CUDA_CALLGRAPH"
	.align	4
	.sectionentsize	8
	.align		4
        /*0000*/ 	.word	0x00000000
	.align		4
        /*0004*/ 	.word	0xffffffff
	.align		4
        /*0008*/ 	.word	0x00000000
	.align		4
        /*000c*/ 	.word	0xfffffffe
	.align		4
        /*0010*/ 	.word	0x00000000
	.align		4
        /*0014*/ 	.word	0xfffffffd
	.align		4
        /*0018*/ 	.word	0x00000000
	.align		4
        /*001c*/ 	.word	0xfffffffc


//--------------------- .text.matmul_kernel       --------------------------
	.section	.text.matmul_kernel,"ax",@progbits
	.align	128
        .global         matmul_kernel
        .type           matmul_kernel,@function
        .size           matmul_kernel,(.L_x_3 - matmul_kernel)
        .other          matmul_kernel,@"STO_CUDA_ENTRY STV_DEFAULT"
matmul_kernel:
.text.matmul_kernel:
[----:B------:R-:W1:Y:S08]  /*0000*/  LDC R1, c[0x0][0x28] ;  /* 0x00000a00ff017b82 */ /* 0x000e700000000800 */
[----:B------:R-:W2:Y:S01]  /*0010*/  LDC.64 R72, c[0x0][0x228] ;  /* 0x00008a00ff487b82 */ /* 0x000ea20000000a00 */
[----:B------:R-:W3:Y:S01]  /*0020*/  S2R R5, SR_CTAID.X ;  /* 0x0000000000057919 */ /* 0x000ee20000002500 */
[----:B------:R-:W-:Y:S01]  /*0030*/  ULDC UR4, c[0x0][0x230] ;  /* 0x00008c0000047ab9 */ /* 0x000fe20000000800 */
[----:B------:R-:W-:Y:S01]  /*0040*/  ULDC UR5, c[0x0][0x230] ;  /* 0x00008c0000057ab9 */ /* 0x000fe20000000800 */
[----:B------:R-:W-:Y:S01]  /*0050*/  ULDC UR6, c[0x0][0x230] ;  /* 0x00008c0000067ab9 */ /* 0x000fe20000000800 */
[----:B------:R-:W4:Y:S01]  /*0060*/  S2R R25, SR_TID.X ;  /* 0x0000000000197919 */ /* 0x000f220000002100 */
[----:B------:R-:W-:Y:S01]  /*0070*/  ULDC UR8, c[0x0][0x230] ;  /* 0x00008c0000087ab9 */ /* 0x000fe20000000800 */
[----:B------:R-:W-:Y:S01]  /*0080*/  ULDC.64 UR16, c[0x0][0x208] ;  /* 0x0000820000107ab9 */ /* 0x000fe20000000a00 */
[----:B------:R-:W5:Y:S01]  /*0090*/  LDC.64 R74, c[0x0][0x238] ;  /* 0x00008e00ff4a7b82 */ /* 0x000f620000000a00 */
[----:B------:R-:W-:Y:S01]  /*00a0*/  ULDC UR9, c[0x0][0x230] ;  /* 0x00008c0000097ab9 */ /* 0x000fe20000000800 */
[----:B-1----:R-:W-:-:S02]  /*00b0*/  VIADD R1, R1, 0xffffff00 ;  /* 0xffffff0001017836 */ /* 0x002fc40000000000 */
[----:B--2---:R-:W-:-:S05]  /*00c0*/  VIADD R0, R73, 0x3f ;  /* 0x0000003f49007836 */ /* 0x004fca0000000000 */
[----:B------:R-:W-:-:S04]  /*00d0*/  SHF.R.S32.HI R3, RZ, 0x1f, R0 ;  /* 0x0000001fff037819 */ /* 0x000fc80000011400 */
[----:B------:R-:W-:Y:S02]  /*00e0*/  LEA.HI R3, R3, R0, RZ, 0x6 ;  /* 0x0000000003037211 */ /* 0x000fe400078f30ff */
[----:B---3--:R-:W-:Y:S02]  /*00f0*/  IABS R8, R5 ;  /* 0x0000000500087213 */ /* 0x008fe40000000000 */
[----:B------:R-:W-:Y:S02]  /*0100*/  SHF.R.S32.HI R3, RZ, 0x6, R3 ;  /* 0x00000006ff037819 */ /* 0x000fe40000011403 */
[----:B----4-:R-:W-:-:S03]  /*0110*/  LOP3.LUT R104, R25, 0x7f, RZ, 0xc0, !PT ;  /* 0x0000007f19687812 */ /* 0x010fc600078ec0ff */
[----:B------:R-:W-:-:S05]  /*0120*/  IMAD.SHL.U32 R4, R3, 0x8, RZ ;  /* 0x0000000803047824 */ /* 0x000fca00078e00ff */
[-C--:B------:R-:W-:Y:S02]  /*0130*/  IABS R7, R4.reuse ;  /* 0x0000000400077213 */ /* 0x080fe40000000000 */
[----:B------:R-:W-:Y:S02]  /*0140*/  IABS R10, R4 ;  /* 0x00000004000a7213 */ /* 0x000fe40000000000 */
[----:B------:R-:W1:Y:S08]  /*0150*/  I2F.RP R0, R7 ;  /* 0x0000000700007306 */ /* 0x000e700000209400 */
[----:B-1----:R-:W1:Y:S02]  /*0160*/  MUFU.RCP R0, R0 ;  /* 0x0000000000007308 */ /* 0x002e640000001000 */
[----:B-1----:R-:W-:-:S02]  /*0170*/  VIADD R2, R0, 0xffffffe ;  /* 0x0ffffffe00027836 */ /* 0x002fc40000000000 */
[----:B------:R-:W-:-:S04]  /*0180*/  IMAD.MOV R0, RZ, RZ, -R10 ;  /* 0x000000ffff007224 */ /* 0x000fc800078e0a0a */
[----:B------:R1:W2:Y:S02]  /*0190*/  F2I.FTZ.U32.TRUNC.NTZ R3, R2 ;  /* 0x0000000200037305 */ /* 0x0002a4000021f000 */
[----:B-1----:R-:W-:Y:S02]  /*01a0*/  IMAD.MOV.U32 R2, RZ, RZ, RZ ;  /* 0x000000ffff027224 */ /* 0x002fe400078e00ff */
[----:B--2---:R-:W-:-:S04]  /*01b0*/  IMAD.MOV R6, RZ, RZ, -R3 ;  /* 0x000000ffff067224 */ /* 0x004fc800078e0a03 */
[----:B------:R-:W-:Y:S02]  /*01c0*/  IMAD R9, R6, R7, RZ ;  /* 0x0000000706097224 */ /* 0x000fe400078e02ff */
[----:B------:R-:W-:Y:S01]  /*01d0*/  IMAD.MOV.U32 R6, RZ, RZ, R8 ;  /* 0x000000ffff067224 */ /* 0x000fe200078e0008 */
[----:B------:R-:W-:Y:S01]  /*01e0*/  IABS R8, R73 ;  /* 0x0000004900087213 */ /* 0x000fe20000000000 */
[----:B------:R-:W-:-:S04]  /*01f0*/  IMAD.HI.U32 R3, R3, R9, R2 ;  /* 0x0000000903037227 */ /* 0x000fc800078e0002 */
[----:B------:R-:W-:Y:S02]  /*0200*/  IMAD.SHL.U32 R9, R25, 0x10, RZ ;  /* 0x0000001019097824 */ /* 0x000fe400078e00ff */
[----:B------:R-:W-:-:S04]  /*0210*/  IMAD.HI.U32 R3, R3, R6, RZ ;  /* 0x0000000603037227 */ /* 0x000fc800078e00ff */
[----:B------:R-:W-:-:S05]  /*0220*/  IMAD R0, R3, R0, R6 ;  /* 0x0000000003007224 */ /* 0x000fca00078e0206 */
[----:B------:R-:W-:-:S13]  /*0230*/  ISETP.GT.U32.AND P1, PT, R7, R0, PT ;  /* 0x000000000700720c */ /* 0x000fda0003f24070 */
[----:B------:R-:W-:Y:S02]  /*0240*/  @!P1 IMAD.IADD R0, R0, 0x1, -R7 ;  /* 0x0000000100009824 */ /* 0x000fe400078e0a07 */
[----:B------:R-:W-:Y:S01]  /*0250*/  @!P1 VIADD R3, R3, 0x1 ;  /* 0x0000000103039836 */ /* 0x000fe20000000000 */
[----:B------:R-:W-:Y:S02]  /*0260*/  ISETP.NE.AND P1, PT, R4, RZ, PT ;  /* 0x000000ff0400720c */ /* 0x000fe40003f25270 */
[----:B------:R-:W-:Y:S02]  /*0270*/  ISETP.GE.U32.AND P0, PT, R0, R7, PT ;  /* 0x000000070000720c */ /* 0x000fe40003f06070 */
[----:B------:R-:W-:-:S04]  /*0280*/  LOP3.LUT R0, R5, R4, RZ, 0x3c, !PT ;  /* 0x0000000405007212 */ /* 0x000fc800078e3cff */
[----:B------:R-:W-:Y:S01]  /*0290*/  ISETP.GE.AND P2, PT, R0, RZ, PT ;  /* 0x000000ff0000720c */ /* 0x000fe20003f46270 */
[----:B------:R-:W-:-:S06]  /*02a0*/  VIADD R0, R72, 0x3f ;  /* 0x0000003f48007836 */ /* 0x000fcc0000000000 */
[----:B------:R-:W-:-:S04]  /*02b0*/  @P0 VIADD R3, R3, 0x1 ;  /* 0x0000000103030836 */ /* 0x000fc80000000000 */
[----:B------:R-:W-:Y:S01]  /*02c0*/  IMAD.MOV.U32 R2, RZ, RZ, R3 ;  /* 0x000000ffff027224 */ /* 0x000fe200078e0003 */
[----:B------:R-:W-:-:S03]  /*02d0*/  SHF.R.S32.HI R3, RZ, 0x1f, R0 ;  /* 0x0000001fff037819 */ /* 0x000fc60000011400 */
[----:B------:R-:W-:Y:S01]  /*02e0*/  @!P2 IMAD.MOV R2, RZ, RZ, -R2 ;  /* 0x000000ffff02a224 */ /* 0x000fe200078e0a02 */
[----:B------:R-:W-:Y:S02]  /*02f0*/  @!P1 LOP3.LUT R2, RZ, R4, RZ, 0x33, !PT ;  /* 0x00000004ff029212 */ /* 0x000fe400078e33ff */
[----:B------:R-:W-:-:S03]  /*0300*/  LEA.HI R3, R3, R0, RZ, 0x6 ;  /* 0x0000000003037211 */ /* 0x000fc600078f30ff */
[----:B------:R-:W-:Y:S02]  /*0310*/  IMAD.SHL.U32 R12, R2, 0x8, RZ ;  /* 0x00000008020c7824 */ /* 0x000fe400078e00ff */
[----:B------:R-:W-:-:S03]  /*0320*/  IMAD.MOV R2, RZ, RZ, -R2 ;  /* 0x000000ffff027224 */ /* 0x000fc600078e0a02 */
[----:B------:R-:W-:Y:S01]  /*0330*/  LEA.HI.SX32 R3, R3, -R12, 0x1a ;  /* 0x8000000c03037211 */ /* 0x000fe200078fd2ff */
[----:B------:R-:W-:Y:S02]  /*0340*/  IMAD R17, R4, R2, R5 ;  /* 0x0000000204117224 */ /* 0x000fe400078e0205 */
[----:B------:R-:W-:Y:S01]  /*0350*/  IMAD.MOV.U32 R2, RZ, RZ, RZ ;  /* 0x000000ffff027224 */ /* 0x000fe200078e00ff */
[----:B------:R-:W-:Y:S02]  /*0360*/  VIMNMX R14, R3, 0x8, PT ;  /* 0x00000008030e7848 */ /* 0x000fe40003fe0100 */
[----:B------:R-:W-:Y:S02]  /*0370*/  IABS R4, R17 ;  /* 0x0000001100047213 */ /* 0x000fe40000000000 */
[----:B------:R-:W-:-:S04]  /*0380*/  IABS R7, R14 ;  /* 0x0000000e00077213 */ /* 0x000fc80000000000 */
[----:B------:R-:W1:Y:S08]  /*0390*/  I2F.RP R0, R7 ;  /* 0x0000000700007306 */ /* 0x000e700000209400 */
[----:B-1----:R-:W1:Y:S02]  /*03a0*/  MUFU.RCP R0, R0 ;  /* 0x0000000000007308 */ /* 0x002e640000001000 */
[----:B-1----:R-:W-:-:S06]  /*03b0*/  VIADD R3, R0, 0xffffffe ;  /* 0x0ffffffe00037836 */ /* 0x002fcc0000000000 */
[----:B------:R-:W1:Y:S02]  /*03c0*/  F2I.FTZ.U32.TRUNC.NTZ R3, R3 ;  /* 0x0000000300037305 */ /* 0x000e64000021f000 */
[----:B-1----:R-:W-:-:S04]  /*03d0*/  IMAD.MOV R6, RZ, RZ, -R3 ;  /* 0x000000ffff067224 */ /* 0x002fc800078e0a03 */
[----:B------:R-:W-:Y:S01]  /*03e0*/  IMAD R5, R6, R7, RZ ;  /* 0x0000000706057224 */ /* 0x000fe200078e02ff */
[----:B------:R-:W-:-:S03]  /*03f0*/  IABS R6, R14 ;  /* 0x0000000e00067213 */ /* 0x000fc60000000000 */
[----:B------:R-:W-:Y:S02]  /*0400*/  IMAD.HI.U32 R2, R3, R5, R2 ;  /* 0x0000000503027227 */ /* 0x000fe400078e0002 */
[----:B------:R-:W1:Y:S02]  /*0410*/  I2F.RP R5, R8 ;  /* 0x0000000800057306 */ /* 0x000e640000209400 */
[----:B------:R-:W-:Y:S01]  /*0420*/  IMAD.MOV.U32 R3, RZ, RZ, R4 ;  /* 0x000000ffff037224 */ /* 0x000fe200078e0004 */
[----:B------:R-:W-:Y:S01]  /*0430*/  IABS R4, R72 ;  /* 0x0000004800047213 */ /* 0x000fe20000000000 */
[----:B------:R-:W-:Y:S02]  /*0440*/  IMAD.MOV R0, RZ, RZ, -R6 ;  /* 0x000000ffff007224 */ /* 0x000fe400078e0a06 */
[----:B------:R-:W-:-:S04]  /*0450*/  IMAD.HI.U32 R2, R2, R3, RZ ;  /* 0x0000000302027227 */ /* 0x000fc800078e00ff */
[----:B------:R-:W-:Y:S02]  /*0460*/  IMAD R0, R2, R0, R3 ;  /* 0x0000000002007224 */ /* 0x000fe400078e0203 */
[----:B------:R-:W2:Y:S03]  /*0470*/  I2F.RP R3, R4 ;  /* 0x0000000400037306 */ /* 0x000ea60000209400 */
[----:B------:R-:W-:-:S05]  /*0480*/  ISETP.GT.U32.AND P1, PT, R7, R0, PT ;  /* 0x000000000700720c */ /* 0x000fca0003f24070 */
[----:B-1----:R-:W1:Y:S08]  /*0490*/  MUFU.RCP R5, R5 ;  /* 0x0000000500057308 */ /* 0x002e700000001000 */
[----:B------:R-:W-:Y:S01]  /*04a0*/  @!P1 IMAD.IADD R0, R0, 0x1, -R7 ;  /* 0x0000000100009824 */ /* 0x000fe200078e0a07 */
[----:B--2---:R-:W2:Y:S01]  /*04b0*/  MUFU.RCP R3, R3 ;  /* 0x0000000300037308 */ /* 0x004ea20000001000 */
[----:B------:R-:W-:Y:S01]  /*04c0*/  @!P1 VIADD R2, R2, 0x1 ;  /* 0x0000000102029836 */ /* 0x000fe20000000000 */
[----:B------:R-:W-:-:S02]  /*04d0*/  ISETP.NE.AND P1, PT, R14, RZ, PT ;  /* 0x000000ff0e00720c */ /* 0x000fc40003f25270 */
[----:B------:R-:W-:Y:S02]  /*04e0*/  ISETP.GE.U32.AND P0, PT, R0, R7, PT ;  /* 0x000000070000720c */ /* 0x000fe40003f06070 */
[----:B------:R-:W-:Y:S01]  /*04f0*/  LOP3.LUT R0, R17, R14, RZ, 0x3c, !PT ;  /* 0x0000000e11007212 */ /* 0x000fe200078e3cff */
[----:B-1----:R-:W-:-:S03]  /*0500*/  VIADD R6, R5, 0xffffffe ;  /* 0x0ffffffe05067836 */ /* 0x002fc60000000000 */
[----:B------:R-:W-:Y:S01]  /*0510*/  ISETP.GE.AND P2, PT, R0, RZ, PT ;  /* 0x000000ff0000720c */ /* 0x000fe20003f46270 */
[----:B------:R1:W3:Y:S06]  /*0520*/  F2I.FTZ.U32.TRUNC.NTZ R7, R6 ;  /* 0x0000000600077305 */ /* 0x0002ec000021f000 */
[----:B------:R-:W-:Y:S02]  /*0530*/  @P0 VIADD R2, R2, 0x1 ;  /* 0x0000000102020836 */ /* 0x000fe40000000000 */
[----:B--2---:R-:W-:Y:S01]  /*0540*/  VIADD R10, R3, 0xffffffe ;  /* 0x0ffffffe030a7836 */ /* 0x004fe20000000000 */
[----:B------:R-:W-:Y:S01]  /*0550*/  LOP3.LUT R3, R25, 0x3f, RZ, 0xc0, !PT ;  /* 0x0000003f19037812 */ /* 0x000fe200078ec0ff */
[----:B------:R-:W-:-:S02]  /*0560*/  IMAD.MOV.U32 R16, RZ, RZ, R2 ;  /* 0x000000ffff107224 */ /* 0x000fc400078e0002 */
[----:B-1----:R-:W-:Y:S01]  /*0570*/  IMAD.MOV.U32 R6, RZ, RZ, RZ ;  /* 0x000000ffff067224 */ /* 0x002fe200078e00ff */
[----:B------:R-:W1:Y:S01]  /*0580*/  F2I.FTZ.U32.TRUNC.NTZ R11, R10 ;  /* 0x0000000a000b7305 */ /* 0x000e62000021f000 */
[----:B------:R-:W-:Y:S01]  /*0590*/  @!P2 IMAD.MOV R16, RZ, RZ, -R16 ;  /* 0x000000ffff10a224 */ /* 0x000fe200078e0a10 */
[----:B------:R-:W-:Y:S01]  /*05a0*/  @!P1 LOP3.LUT R16, RZ, R14, RZ, 0x33, !PT ;  /* 0x0000000eff109212 */ /* 0x000fe200078e33ff */
[----:B---3--:R-:W-:-:S04]  /*05b0*/  IMAD.MOV R5, RZ, RZ, -R7 ;  /* 0x000000ffff057224 */ /* 0x008fc800078e0a07 */
[----:B------:R-:W-:Y:S02]  /*05c0*/  IMAD.SHL.U32 R0, R16, 0x40, RZ ;  /* 0x0000004010007824 */ /* 0x000fe400078e00ff */
[----:B------:R-:W-:Y:S02]  /*05d0*/  IMAD R5, R5, R8, RZ ;  /* 0x0000000805057224 */ /* 0x000fe400078e02ff */
[----:B------:R-:W-:Y:S02]  /*05e0*/  VIADD R18, R0, 0x3f ;  /* 0x0000003f00127836 */ /* 0x000fe40000000000 */
[----:B------:R-:W-:-:S03]  /*05f0*/  IMAD.HI.U32 R6, R7, R5, R6 ;  /* 0x0000000507067227 */ /* 0x000fc600078e0006 */
[----:B------:R-:W-:Y:S01]  /*0600*/  IABS R15, R18 ;  /* 0x00000012000f7213 */ /* 0x000fe20000000000 */
[----:B------:R-:W-:Y:S02]  /*0610*/  VIADD R19, R0, 0x1 ;  /* 0x0000000100137836 */ /* 0x000fe40000000000 */
[----:B------:R-:W-:Y:S02]  /*0620*/  IMAD.SHL.U32 R7, R3, 0x80, RZ ;  /* 0x0000008003077824 */ /* 0x000fe400078e00ff */
[C---:B------:R-:W-:Y:S01]  /*0630*/  IMAD.HI.U32 R2, R6.reuse, R15, RZ ;  /* 0x0000000f06027227 */ /* 0x040fe200078e00ff */
[----:B------:R-:W-:Y:S02]  /*0640*/  IABS R13, R19 ;  /* 0x00000013000d7213 */ /* 0x000fe40000000000 */
[----:B------:R-:W-:Y:S01]  /*0650*/  ISETP.GE.AND P6, PT, R19, RZ, PT ;  /* 0x000000ff1300720c */ /* 0x000fe20003fc6270 */
[----:B------:R-:W-:Y:S01]  /*0660*/  IMAD.MOV R28, RZ, RZ, -R2 ;  /* 0x000000ffff1c7224 */ /* 0x000fe200078e0a02 */
[----:B------:R-:W-:Y:S01]  /*0670*/  LOP3.LUT R2, R25, 0x40, RZ, 0xc0, !PT ;  /* 0x0000004019027812 */ /* 0x000fe200078ec0ff */
[----:B------:R-:W-:-:S03]  /*0680*/  IMAD.HI.U32 R5, R6, R13, RZ ;  /* 0x0000000d06057227 */ /* 0x000fc600078e00ff */
[----:B------:R-:W-:Y:S01]  /*0690*/  LEA.HI R7, R2, R7, RZ, 0x1c ;  /* 0x0000000702077211 */ /* 0x000fe200078fe0ff */
[----:B------:R-:W-:Y:S01]  /*06a0*/  IMAD R28, R8, R28, R15 ;  /* 0x0000001c081c7224 */ /* 0x000fe200078e020f */
[----:B------:R-:W-:Y:S01]  /*06b0*/  LOP3.LUT R2, R9, 0x70, RZ, 0xc0, !PT ;  /* 0x0000007009027812 */ /* 0x000fe200078ec0ff */
[----:B------:R-:W-:Y:S02]  /*06c0*/  VIADD R15, R0, 0x2 ;  /* 0x00000002000f7836 */ /* 0x000fe40000000000 */
[----:B-1----:R-:W-:Y:S01]  /*06d0*/  IMAD.MOV R9, RZ, RZ, -R11 ;  /* 0x000000ffff097224 */ /* 0x002fe200078e0a0b */
[----:B------:R-:W-:Y:S01]  /*06e0*/  ISETP.GT.U32.AND P0, PT, R8, R28, PT ;  /* 0x0000001c0800720c */ /* 0x000fe20003f04070 */
[----:B------:R-:W-:Y:S01]  /*06f0*/  IMAD.MOV R90, RZ, RZ, -R5 ;  /* 0x000000ffff5a7224 */ /* 0x000fe200078e0a05 */
[----:B------:R-:W-:Y:S01]  /*0700*/  IABS R65, R15 ;  /* 0x0000000f00417213 */ /* 0x000fe20000000000 */
[----:B------:R-:W-:Y:S01]  /*0710*/  IMAD.IADD R2, R2, 0x1, R7 ;  /* 0x0000000102027824 */ /* 0x000fe200078e0207 */
[----:B------:R-:W-:Y:S01]  /*0720*/  ISETP.GE.AND P4, PT, R15, RZ, PT ;  /* 0x000000ff0f00720c */ /* 0x000fe20003f86270 */
[----:B------:R-:W-:-:S02]  /*0730*/  IMAD.MOV.U32 R7, RZ, RZ, R9 ;  /* 0x000000ffff077224 */ /* 0x000fc400078e0009 */
[----:B------:R-:W-:-:S04]  /*0740*/  IMAD.HI.U32 R9, R6, R65, RZ ;  /* 0x0000004106097227 */ /* 0x000fc800078e00ff */
[----:B------:R-:W-:Y:S02]  /*0750*/  IMAD R90, R8, R90, R13 ;  /* 0x0000005a085a7224 */ /* 0x000fe400078e020d */
[----:B------:R-:W-:Y:S01]  /*0760*/  @!P0 IMAD.IADD R28, R28, 0x1, -R8 ;  /* 0x000000011c1c8824 */ /* 0x000fe200078e0a08 */
[----:B------:R-:W-:Y:S01]  /*0770*/  ISETP.GE.AND P0, PT, R18, RZ, PT ;  /* 0x000000ff1200720c */ /* 0x000fe20003f06270 */
[----:B------:R-:W-:Y:S01]  /*0780*/  VIADD R13, R0, 0x3 ;  /* 0x00000003000d7836 */ /* 0x000fe20000000000 */
[C---:B------:R-:W-:Y:S01]  /*0790*/  ISETP.GT.U32.AND P1, PT, R8.reuse, R90, PT ;  /* 0x0000005a0800720c */ /* 0x040fe20003f24070 */
[----:B------:R-:W-:Y:S01]  /*07a0*/  IMAD.MOV R5, RZ, RZ, -R16 ;  /* 0x000000ffff057224 */ /* 0x000fe200078e0a10 */
[----:B------:R-:W-:Y:S01]  /*07b0*/  ISETP.GT.U32.AND P3, PT, R8, R28, PT ;  /* 0x0000001c0800720c */ /* 0x000fe20003f64070 */
[----:B------:R-:W-:Y:S01]  /*07c0*/  IMAD.MOV R9, RZ, RZ, -R9 ;  /* 0x000000ffff097224 */ /* 0x000fe200078e0a09 */
[----:B------:R-:W-:Y:S01]  /*07d0*/  IABS R91, R13 ;  /* 0x0000000d005b7213 */ /* 0x000fe20000000000 */
[----:B------:R-:W-:Y:S01]  /*07e0*/  IMAD R7, R7, R4, RZ ;  /* 0x0000000407077224 */ /* 0x000fe200078e02ff */
[----:B------:R-:W-:Y:S01]  /*07f0*/  ISETP.GE.AND P2, PT, R13, RZ, PT ;  /* 0x000000ff0d00720c */ /* 0x000fe20003f46270 */
[----:B------:R-:W-:-:S02]  /*0800*/  IMAD.MOV.U32 R10, RZ, RZ, RZ ;  /* 0x000000ffff0a7224 */ /* 0x000fc400078e00ff */
[----:B------:R-:W-:Y:S02]  /*0810*/  IMAD R5, R14, R5, R17 ;  /* 0x000000050e057224 */ /* 0x000fe400078e0211 */
[----:B------:R-:W-:Y:S02]  /*0820*/  IMAD R65, R8, R9, R65 ;  /* 0x0000000908417224 */ /* 0x000fe400078e0241 */
[----:B------:R-:W-:-:S04]  /*0830*/  IMAD.HI.U32 R7, R11, R7, R10 ;  /* 0x000000070b077227 */ /* 0x000fc800078e000a */
[----:B------:R-:W-:Y:S02]  /*0840*/  IMAD.IADD R10, R12, 0x1, R5 ;  /* 0x000000010c0a7824 */ /* 0x000fe400078e0205 */
[----:B------:R-:W-:Y:S01]  /*0850*/  @!P3 IMAD.IADD R28, R28, 0x1, -R8 ;  /* 0x000000011c1cb824 */ /* 0x000fe200078e0a08 */
[----:B------:R-:W-:Y:S01]  /*0860*/  ISETP.GT.U32.AND P3, PT, R8, R65, PT ;  /* 0x000000410800720c */ /* 0x000fe20003f64070 */
[----:B------:R-:W-:-:S04]  /*0870*/  IMAD.HI.U32 R5, R6, R91, RZ ;  /* 0x0000005b06057227 */ /* 0x000fc800078e00ff */
[----:B------:R-:W-:Y:S02]  /*0880*/  IMAD.MOV R5, RZ, RZ, -R5 ;  /* 0x000000ffff057224 */ /* 0x000fe400078e0a05 */
[--C-:B------:R-:W-:Y:S02]  /*0890*/  @!P1 IMAD.IADD R90, R90, 0x1, -R8.reuse ;  /* 0x000000015a5a9824 */ /* 0x100fe400078e0a08 */
[----:B------:R-:W-:Y:S02]  /*08a0*/  IMAD R91, R8, R5, R91 ;  /* 0x00000005085b7224 */ /* 0x000fe400078e025b */
[----:B------:R-:W-:Y:S01]  /*08b0*/  VIADD R5, R0, 0x4 ;  /* 0x0000000400057836 */ /* 0x000fe20000000000 */
[----:B------:R-:W-:Y:S01]  /*08c0*/  ISETP.GT.U32.AND P1, PT, R8, R90, PT ;  /* 0x0000005a0800720c */ /* 0x000fe20003f24070 */
[C---:B------:R-:W-:Y:S02]  /*08d0*/  VIADD R9, R0.reuse, 0x5 ;  /* 0x0000000500097836 */ /* 0x040fe40000000000 */
[----:B------:R-:W-:Y:S01]  /*08e0*/  @!P3 IMAD.IADD R65, R65, 0x1, -R8 ;  /* 0x000000014141b824 */ /* 0x000fe200078e0a08 */
[----:B------:R-:W-:Y:S01]  /*08f0*/  IABS R89, R5 ;  /* 0x0000000500597213 */ /* 0x000fe20000000000 */
[----:B------:R-:W-:Y:S01]  /*0900*/  @!P0 IMAD.MOV R28, RZ, RZ, -R28 ;  /* 0x000000ffff1c8224 */ /* 0x000fe200078e0a1c */
[----:B------:R-:W-:Y:S01]  /*0910*/  ISETP.GE.AND P5, PT, R5, RZ, PT ;  /* 0x000000ff0500720c */ /* 0x000fe20003fa6270 */
[----:B------:R-:W-:Y:S01]  /*0920*/  VIADD R12, R0, 0x6 ;  /* 0x00000006000c7836 */ /* 0x000fe20000000000 */
[----:B------:R-:W-:Y:S01]  /*0930*/  IABS R11, R9 ;  /* 0x00000009000b7213 */ /* 0x000fe20000000000 */
[----:B------:R-:W-:Y:S01]  /*0940*/  IMAD.HI.U32 R5, R6, R89, RZ ;  /* 0x0000005906057227 */ /* 0x000fe200078e00ff */
[----:B------:R-:W-:-:S02]  /*0950*/  ISETP.GT.U32.AND P3, PT, R8, R65, PT ;  /* 0x000000410800720c */ /* 0x000fc40003f64070 */
[----:B------:R-:W-:Y:S01]  /*0960*/  ISETP.GE.AND P0, PT, R9, RZ, PT ;  /* 0x000000ff0900720c */ /* 0x000fe20003f06270 */
[----:B------:R-:W-:Y:S01]  /*0970*/  IMAD.HI.U32 R9, R6, R11, RZ ;  /* 0x0000000b06097227 */ /* 0x000fe200078e00ff */
[----:B------:R-:W-:-:S03]  /*0980*/  IABS R13, R12 ;  /* 0x0000000c000d7213 */ /* 0x000fc60000000000 */
[----:B------:R-:W-:Y:S02]  /*0990*/  IMAD.MOV R5, RZ, RZ, -R5 ;  /* 0x000000ffff057224 */ /* 0x000fe400078e0a05 */
[--C-:B------:R-:W-:Y:S01]  /*09a0*/  @!P1 IMAD.IADD R90, R90, 0x1, -R8.reuse ;  /* 0x000000015a5a9824 */ /* 0x100fe200078e0a08 */
[C---:B------:R-:W-:Y:S01]  /*09b0*/  ISETP.GT.U32.AND P1, PT, R8.reuse, R91, PT ;  /* 0x0000005b0800720c */ /* 0x040fe20003f24070 */
[----:B------:R-:W-:Y:S02]  /*09c0*/  IMAD.MOV R9, RZ, RZ, -R9 ;  /* 0x000000ffff097224 */ /* 0x000fe400078e0a09 */
[C---:B------:R-:W-:Y:S02]  /*09d0*/  IMAD R89, R8.reuse, R5, R89 ;  /* 0x0000000508597224 */ /* 0x040fe400078e0259 */
[C---:B------:R-:W-:Y:S02]  /*09e0*/  IMAD R92, R8.reuse, R9, R11 ;  /* 0x00000009085c7224 */ /* 0x040fe400078e020b */
[----:B------:R-:W-:Y:S01]  /*09f0*/  @!P3 IMAD.IADD R65, R65, 0x1, -R8 ;  /* 0x000000014141b824 */ /* 0x000fe200078e0a08 */
[C---:B------:R-:W-:Y:S01]  /*0a00*/  ISETP.GT.U32.AND P3, PT, R8.reuse, R89, PT ;  /* 0x000000590800720c */ /* 0x040fe20003f64070 */
[----:B------:R-:W-:Y:S01]  /*0a10*/  @!P6 IMAD.MOV R90, RZ, RZ, -R90 ;  /* 0x000000ffff5ae224 */ /* 0x000fe200078e0a5a */
[----:B------:R-:W-:Y:S01]  /*0a20*/  ISETP.GT.U32.AND P6, PT, R8, R92, PT ;  /* 0x0000005c0800720c */ /* 0x000fe20003fc4070 */
[----:B------:R-:W-:-:S02]  /*0a30*/  VIADD R14, R0, 0x7 ;  /* 0x00000007000e7836 */ /* 0x000fc40000000000 */
[--C-:B------:R-:W-:Y:S02]  /*0a40*/  @!P1 IMAD.IADD R91, R91, 0x1, -R8.reuse ;  /* 0x000000015b5b9824 */ /* 0x100fe400078e0a08 */
[----:B------:R-:W-:Y:S01]  /*0a50*/  IMAD.HI.U32 R5, R6, R13, RZ ;  /* 0x0000000d06057227 */ /* 0x000fe200078e00ff */
[----:B------:R-:W-:Y:S02]  /*0a60*/  IABS R93, R14 ;  /* 0x0000000e005d7213 */ /* 0x000fe40000000000 */
[----:B------:R-:W-:Y:S01]  /*0a70*/  ISETP.GT.U32.AND P1, PT, R8, R91, PT ;  /* 0x0000005b0800720c */ /* 0x000fe20003f24070 */
[----:B------:R-:W-:Y:S01]  /*0a80*/  @!P4 IMAD.MOV R65, RZ, RZ, -R65 ;  /* 0x000000ffff41c224 */ /* 0x000fe200078e0a41 */
[----:B------:R-:W-:Y:S01]  /*0a90*/  ISETP.GE.AND P4, PT, R12, RZ, PT ;  /* 0x000000ff0c00720c */ /* 0x000fe20003f86270 */
[--C-:B------:R-:W-:Y:S02]  /*0aa0*/  @!P3 IMAD.IADD R89, R89, 0x1, -R8.reuse ;  /* 0x000000015959b824 */ /* 0x100fe400078e0a08 */
[----:B------:R-:W-:-:S02]  /*0ab0*/  @!P6 IMAD.IADD R92, R92, 0x1, -R8 ;  /* 0x000000015c5ce824 */ /* 0x000fc400078e0a08 */
[----:B------:R-:W-:Y:S01]  /*0ac0*/  VIADD R12, R0, 0x8 ;  /* 0x00000008000c7836 */ /* 0x000fe20000000000 */
[----:B------:R-:W-:Y:S01]  /*0ad0*/  ISETP.GT.U32.AND P3, PT, R8, R89, PT ;  /* 0x000000590800720c */ /* 0x000fe20003f64070 */
[----:B------:R-:W-:Y:S01]  /*0ae0*/  IMAD.HI.U32 R9, R6, R93, RZ ;  /* 0x0000005d06097227 */ /* 0x000fe200078e00ff */
[----:B------:R-:W-:Y:S02]  /*0af0*/  ISETP.GT.U32.AND P6, PT, R8, R92, PT ;  /* 0x0000005c0800720c */ /* 0x000fe40003fc4070 */
[----:B------:R-:W-:Y:S01]  /*0b00*/  IABS R79, R12 ;  /* 0x0000000c004f7213 */ /* 0x000fe20000000000 */
[----:B------:R-:W-:Y:S02]  /*0b10*/  IMAD.MOV R5, RZ, RZ, -R5 ;  /* 0x000000ffff057224 */ /* 0x000fe400078e0a05 */
[----:B------:R-:W-:Y:S01]  /*0b20*/  @!P1 IMAD.IADD R91, R91, 0x1, -R8 ;  /* 0x000000015b5b9824 */ /* 0x000fe200078e0a08 */
[----:B------:R-:W-:Y:S01]  /*0b30*/  ISETP.GE.AND P1, PT, R14, RZ, PT ;  /* 0x000000ff0e00720c */ /* 0x000fe20003f26270 */
[----:B------:R-:W-:-:S02]  /*0b40*/  IMAD.MOV R9, RZ, RZ, -R9 ;  /* 0x000000ffff097224 */ /* 0x000fc400078e0a09 */
[----:B------:R-:W-:Y:S02]  /*0b50*/  IMAD R88, R8, R5, R13 ;  /* 0x0000000508587224 */ /* 0x000fe400078e020d */
[----:B------:R-:W-:Y:S02]  /*0b60*/  VIADD R14, R0, 0x9 ;  /* 0x00000009000e7836 */ /* 0x000fe40000000000 */
[----:B------:R-:W-:Y:S02]  /*0b70*/  IMAD R93, R8, R9, R93 ;  /* 0x00000009085d7224 */ /* 0x000fe400078e025d */
[----:B------:R-:W-:Y:S01]  /*0b80*/  @!P3 IMAD.IADD R89, R89, 0x1, -R8 ;  /* 0x000000015959b824 */ /* 0x000fe200078e0a08 */
[----:B------:R-:W-:Y:S01]  /*0b90*/  IABS R13, R14 ;  /* 0x0000000e000d7213 */ /* 0x000fe20000000000 */
[----:B------:R-:W-:Y:S01]  /*0ba0*/  IMAD.HI.U32 R5, R6, R79, RZ ;  /* 0x0000004f06057227 */ /* 0x000fe200078e00ff */
[----:B------:R-:W-:-:S03]  /*0bb0*/  ISETP.GT.U32.AND P3, PT, R8, R88, PT ;  /* 0x000000580800720c */ /* 0x000fc60003f64070 */
[----:B------:R-:W-:Y:S01]  /*0bc0*/  @!P6 IMAD.IADD R92, R92, 0x1, -R8 ;  /* 0x000000015c5ce824 */ /* 0x000fe200078e0a08 */
[----:B------:R-:W-:Y:S01]  /*0bd0*/  ISETP.GT.U32.AND P6, PT, R8, R93, PT ;  /* 0x0000005d0800720c */ /* 0x000fe20003fc4070 */
[----:B------:R-:W-:Y:S02]  /*0be0*/  IMAD.MOV R11, RZ, RZ, -R5 ;  /* 0x000000ffff0b7224 */ /* 0x000fe400078e0a05 */
[----:B------:R-:W-:-:S04]  /*0bf0*/  IMAD.HI.U32 R5, R6, R13, RZ ;  /* 0x0000000d06057227 */ /* 0x000fc800078e00ff */
[----:B------:R-:W-:Y:S02]  /*0c00*/  VIADD R16, R0, 0xa ;  /* 0x0000000a00107836 */ /* 0x000fe40000000000 */
[----:B------:R-:W-:Y:S02]  /*0c10*/  IMAD R79, R8, R11, R79 ;  /* 0x0000000b084f7224 */ /* 0x000fe400078e024f */
[----:B------:R-:W-:Y:S01]  /*0c20*/  IMAD.MOV R94, RZ, RZ, -R5 ;  /* 0x000000ffff5e7224 */ /* 0x000fe200078e0a05 */
[----:B------:R-:W-:Y:S01]  /*0c30*/  IABS R15, R16 ;  /* 0x00000010000f7213 */ /* 0x000fe20000000000 */
[--C-:B------:R-:W-:Y:S01]  /*0c40*/  @!P3 IMAD.IADD R88, R88, 0x1, -R8.reuse ;  /* 0x000000015858b824 */ /* 0x100fe200078e0a08 */
[C---:B------:R-:W-:Y:S01]  /*0c50*/  ISETP.GT.U32.AND P3, PT, R8.reuse, R79, PT ;  /* 0x0000004f0800720c */ /* 0x040fe20003f64070 */
[----:B------:R-:W-:Y:S02]  /*0c60*/  IMAD R94, R8, R94, R13 ;  /* 0x0000005e085e7224 */ /* 0x000fe400078e020d */
[----:B------:R-:W-:-:S02]  /*0c70*/  @!P6 IMAD.IADD R93, R93, 0x1, -R8 ;  /* 0x000000015d5de824 */ /* 0x000fc400078e0a08 */
[----:B------:R-:W-:Y:S01]  /*0c80*/  IMAD.HI.U32 R9, R6, R15, RZ ;  /* 0x0000000f06097227 */ /* 0x000fe200078e00ff */
[----:B------:R-:W-:-:S03]  /*0c90*/  ISETP.GT.U32.AND P6, PT, R8, R94, PT ;  /* 0x0000005e0800720c */ /* 0x000fc60003fc4070 */
[----:B------:R-:W-:Y:S02]  /*0ca0*/  IMAD.MOV R9, RZ, RZ, -R9 ;  /* 0x000000ffff097224 */ /* 0x000fe400078e0a09 */
[----:B------:R-:W-:Y:S02]  /*0cb0*/  VIADD R18, R0, 0xc ;  /* 0x0000000c00127836 */ /* 0x000fe40000000000 */
[----:B------:R-:W-:Y:S02]  /*0cc0*/  IMAD R66, R8, R9, R15 ;  /* 0x0000000908427224 */ /* 0x000fe400078e020f */
[----:B------:R-:W-:Y:S01]  /*0cd0*/  @!P3 IMAD.IADD R79, R79, 0x1, -R8 ;  /* 0x000000014f4fb824 */ /* 0x000fe200078e0a08 */
[----:B------:R-:W-:Y:S01]  /*0ce0*/  IABS R85, R18 ;  /* 0x0000001200557213 */ /* 0x000fe20000000000 */
[----:B------:R-:W-:Y:S01]  /*0cf0*/  VIADD R17, R0, 0xb ;  /* 0x0000000b00117836 */ /* 0x000fe20000000000 */
[C---:B------:R-:W-:Y:S01]  /*0d00*/  ISETP.GT.U32.AND P3, PT, R8.reuse, R93, PT ;  /* 0x0000005d0800720c */ /* 0x040fe20003f64070 */
[----:B------:R-:W-:Y:S01]  /*0d10*/  @!P2 IMAD.MOV R91, RZ, RZ, -R91 ;  /* 0x000000ffff5ba224 */ /* 0x000fe200078e0a5b */
[C---:B------:R-:W-:Y:S01]  /*0d20*/  ISETP.GT.U32.AND P2, PT, R8.reuse, R88, PT ;  /* 0x000000580800720c */ /* 0x040fe20003f44070 */
[----:B------:R-:W-:Y:S01]  /*0d30*/  @!P0 IMAD.MOV R92, RZ, RZ, -R92 ;  /* 0x000000ffff5c8224 */ /* 0x000fe200078e0a5c */
[----:B------:R-:W-:Y:S01]  /*0d40*/  ISETP.GT.U32.AND P0, PT, R8, R66, PT ;  /* 0x000000420800720c */ /* 0x000fe20003f04070 */
[----:B------:R-:W-:Y:S01]  /*0d50*/  @!P6 IMAD.IADD R94, R94, 0x1, -R8 ;  /* 0x000000015e5ee824 */ /* 0x000fe200078e0a08 */
[----:B------:R-:W-:Y:S01]  /*0d60*/  ISETP.GT.U32.AND P6, PT, R8, R79, PT ;  /* 0x0000004f0800720c */ /* 0x000fe20003fc4070 */
[----:B------:R-:W-:Y:S01]  /*0d70*/  IMAD.HI.U32 R5, R6, R85, RZ ;  /* 0x0000005506057227 */ /* 0x000fe200078e00ff */
[----:B------:R-:W-:-:S03]  /*0d80*/  IABS R95, R17 ;  /* 0x00000011005f7213 */ /* 0x000fc60000000000 */
[----:B------:R-:W-:Y:S02]  /*0d90*/  IMAD.MOV R5, RZ, RZ, -R5 ;  /* 0x000000ffff057224 */ /* 0x000fe400078e0a05 */
[----:B------:R-:W-:Y:S01]  /*0da0*/  @!P5 IMAD.MOV R89, RZ, RZ, -R89 ;  /* 0x000000ffff59d224 */ /* 0x000fe200078e0a59 */
[----:B------:R-:W-:Y:S01]  /*0db0*/  ISETP.GT.U32.AND P5, PT, R8, R94, PT ;  /* 0x0000005e0800720c */ /* 0x000fe20003fa4070 */
[----:B------:R-:W-:-:S04]  /*0dc0*/  IMAD.HI.U32 R11, R6, R95, RZ ;  /* 0x0000005f060b7227 */ /* 0x000fc800078e00ff */
[----:B------:R-:W-:Y:S02]  /*0dd0*/  VIADD R15, R0, 0xe ;  /* 0x0000000e000f7836 */ /* 0x000fe40000000000 */
[----:B------:R-:W-:Y:S02]  /*0de0*/  IMAD R85, R8, R5, R85 ;  /* 0x0000000508557224 */ /* 0x000fe400078e0255 */
[----:B------:R-:W-:Y:S01]  /*0df0*/  IMAD.MOV R11, RZ, RZ, -R11 ;  /* 0x000000ffff0b7224 */ /* 0x000fe200078e0a0b */
[----:B------:R-:W-:Y:S01]  /*0e00*/  IABS R67, R15 ;  /* 0x0000000f00437213 */ /* 0x000fe20000000000 */
[----:B------:R-:W-:Y:S02]  /*0e10*/  VIADD R13, R0, 0xd ;  /* 0x0000000d000d7836 */ /* 0x000fe40000000000 */
[--C-:B------:R-:W-:Y:S02]  /*0e20*/  @!P2 IMAD.IADD R88, R88, 0x1, -R8.reuse ;  /* 0x000000015858a824 */ /* 0x100fe400078e0a08 */
[--C-:B------:R-:W-:Y:S01]  /*0e30*/  @!P0 IMAD.IADD R66, R66, 0x1, -R8.reuse ;  /* 0x0000000142428824 */ /* 0x100fe200078e0a08 */
[----:B------:R-:W-:Y:S01]  /*0e40*/  ISETP.GE.AND P0, PT, R16, RZ, PT ;  /* 0x000000ff1000720c */ /* 0x000fe20003f06270 */
[----:B------:R-:W-:Y:S01]  /*0e50*/  @!P6 IMAD.IADD R79, R79, 0x1, -R8 ;  /* 0x000000014f4fe824 */ /* 0x000fe200078e0a08 */
[C---:B------:R-:W-:Y:S01]  /*0e60*/  ISETP.GT.U32.AND P6, PT, R8.reuse, R85, PT ;  /* 0x000000550800720c */ /* 0x040fe20003fc4070 */
[C---:B------:R-:W-:Y:S01]  /*0e70*/  IMAD R95, R8.reuse, R11, R95 ;  /* 0x0000000b085f7224 */ /* 0x040fe200078e025f */
[----:B------:R-:W-:Y:S01]  /*0e80*/  IABS R11, R13 ;  /* 0x0000000d000b7213 */ /* 0x000fe20000000000 */
[----:B------:R-:W-:Y:S01]  /*0e90*/  @!P4 IMAD.MOV R88, RZ, RZ, -R88 ;  /* 0x000000ffff58c224 */ /* 0x000fe200078e0a58 */
[----:B------:R-:W-:Y:S01]  /*0ea0*/  ISETP.GT.U32.AND P4, PT, R8, R66, PT ;  /* 0x000000420800720c */ /* 0x000fe20003f84070 */
[----:B------:R-:W-:Y:S01]  /*0eb0*/  IMAD.HI.U32 R9, R6, R67, RZ ;  /* 0x0000004306097227 */ /* 0x000fe200078e00ff */
[----:B------:R-:W-:-:S03]  /*0ec0*/  ISETP.GT.U32.AND P2, PT, R8, R95, PT ;  /* 0x0000005f0800720c */ /* 0x000fc60003f44070 */
[--C-:B------:R-:W-:Y:S01]  /*0ed0*/  @!P3 IMAD.IADD R93, R93, 0x1, -R8.reuse ;  /* 0x000000015d5db824 */ /* 0x100fe200078e0a08 */
[----:B------:R-:W-:Y:S01]  /*0ee0*/  ISETP.GE.AND P3, PT, R12, RZ, PT ;  /* 0x000000ff0c00720c */ /* 0x000fe20003f66270 */
[----:B------:R-:W-:Y:S01]  /*0ef0*/  @!P5 IMAD.IADD R94, R94, 0x1, -R8 ;  /* 0x000000015e5ed824 */ /* 0x000fe200078e0a08 */
[----:B------:R-:W-:Y:S01]  /*0f00*/  ISETP.GE.AND P5, PT, R14, RZ, PT ;  /* 0x000000ff0e00720c */ /* 0x000fe20003fa6270 */
[----:B------:R-:W-:-:S04]  /*0f10*/  IMAD.HI.U32 R5, R6, R11, RZ ;  /* 0x0000000b06057227 */ /* 0x000fc800078e00ff */
[----:B------:R-:W-:Y:S02]  /*0f20*/  IMAD.MOV R9, RZ, RZ, -R9 ;  /* 0x000000ffff097224 */ /* 0x000fe400078e0a09 */
[----:B------:R-:W-:Y:S02]  /*0f30*/  IMAD.MOV R5, RZ, RZ, -R5 ;  /* 0x000000ffff057224 */ /* 0x000fe400078e0a05 */
[----:B------:R-:W-:Y:S02]  /*0f40*/  IMAD R67, R8, R9, R67 ;  /* 0x0000000908437224 */ /* 0x000fe400078e0243 */
[----:B------:R-:W-:Y:S02]  /*0f50*/  VIADD R9, R0, 0xf ;  /* 0x0000000f00097836 */ /* 0x000fe40000000000 */
[--C-:B------:R-:W-:Y:S02]  /*0f60*/  @!P6 IMAD.IADD R85, R85, 0x1, -R8.reuse ;  /* 0x000000015555e824 */ /* 0x100fe400078e0a08 */
[----:B------:R-:W-:Y:S01]  /*0f70*/  IMAD R96, R8, R5, R11 ;  /* 0x0000000508607224 */ /* 0x000fe200078e020b */
[----:B------:R-:W-:Y:S01]  /*0f80*/  IABS R97, R9 ;  /* 0x0000000900617213 */ /* 0x000fe20000000000 */
[----:B------:R-:W-:Y:S01]  /*0f90*/  @!P4 IMAD.IADD R66, R66, 0x1, -R8 ;  /* 0x000000014242c824 */ /* 0x000fe200078e0a08 */
[C---:B------:R-:W-:Y:S01]  /*0fa0*/  ISETP.GT.U32.AND P4, PT, R8.reuse, R67, PT ;  /* 0x000000430800720c */ /* 0x040fe20003f84070 */
[----:B------:R-:W-:Y:S01]  /*0fb0*/  @!P3 IMAD.MOV R79, RZ, RZ, -R79 ;  /* 0x000000ffff4fb224 */ /* 0x000fe200078e0a4f */
[C---:B------:R-:W-:Y:S01]  /*0fc0*/  ISETP.GT.U32.AND P6, PT, R8.reuse, R85, PT ;  /* 0x000000550800720c */ /* 0x040fe20003fc4070 */
[----:B------:R-:W-:Y:S01]  /*0fd0*/  @!P5 IMAD.MOV R94, RZ, RZ, -R94 ;  /* 0x000000ffff5ed224 */ /* 0x000fe200078e0a5e */
[----:B------:R-:W-:Y:S01]  /*0fe0*/  ISETP.GT.U32.AND P3, PT, R8, R96, PT ;  /* 0x000000600800720c */ /* 0x000fe20003f64070 */
[----:B------:R-:W-:Y:S01]  /*0ff0*/  IMAD.HI.U32 R5, R6, R97, RZ ;  /* 0x0000006106057227 */ /* 0x000fe200078e00ff */
[----:B------:R-:W-:-:S03]  /*1000*/  ISETP.GE.AND P5, PT, R18, RZ, PT ;  /* 0x000000ff1200720c */ /* 0x000fc60003fa6270 */
[----:B------:R-:W-:Y:S02]  /*1010*/  VIADD R12, R0, 0x10 ;  /* 0x00000010000c7836 */ /* 0x000fe40000000000 */
[----:B------:R-:W-:Y:S02]  /*1020*/  IMAD.MOV R5, RZ, RZ, -R5 ;  /* 0x000000ffff057224 */ /* 0x000fe400078e0a05 */
[--C-:B------:R-:W-:Y:S01]  /*1030*/  @!P2 IMAD.IADD R95, R95, 0x1, -R8.reuse ;  /* 0x000000015f5fa824 */ /* 0x100fe200078e0a08 */
[----:B------:R-:W-:Y:S01]  /*1040*/  IABS R11, R12 ;  /* 0x0000000c000b7213 */ /* 0x000fe20000000000 */
[--C-:B------:R-:W-:Y:S01]  /*1050*/  @!P4 IMAD.IADD R67, R67, 0x1, -R8.reuse ;  /* 0x000000014343c824 */ /* 0x100fe200078e0a08 */
[----:B------:R-:W-:Y:S01]  /*1060*/  ISETP.GE.AND P2, PT, R17, RZ, PT ;  /* 0x000000ff1100720c */ /* 0x000fe20003f46270 */
[--C-:B------:R-:W-:Y:S01]  /*1070*/  @!P6 IMAD.IADD R85, R85, 0x1, -R8.reuse ;  /* 0x000000015555e824 */ /* 0x100fe200078e0a08 */
[----:B------:R-:W-:Y:S01]  /*1080*/  ISETP.GE.AND P6, PT, R15, RZ, PT ;  /* 0x000000ff0f00720c */ /* 0x000fe20003fc6270 */
[C---:B------:R-:W-:Y:S01]  /*1090*/  IMAD R97, R8.reuse, R5, R97 ;  /* 0x0000000508617224 */ /* 0x040fe200078e0261 */
[C---:B------:R-:W-:Y:S01]  /*10a0*/  ISETP.GT.U32.AND P4, PT, R8.reuse, R67, PT ;  /* 0x000000430800720c */ /* 0x040fe20003f84070 */
[----:B------:R-:W-:Y:S01]  /*10b0*/  @!P1 IMAD.MOV R93, RZ, RZ, -R93 ;  /* 0x000000ffff5d9224 */ /* 0x000fe200078e0a5d */
[----:B------:R-:W-:Y:S01]  /*10c0*/  ISETP.GT.U32.AND P1, PT, R8, R95, PT ;  /* 0x0000005f0800720c */ /* 0x000fe20003f24070 */
[----:B------:R-:W-:Y:S01]  /*10d0*/  @!P3 IMAD.IADD R96, R96, 0x1, -R8 ;  /* 0x000000016060b824 */ /* 0x000fe200078e0a08 */
[----:B------:R-:W-:Y:S01]  /*10e0*/  ISETP.GE.AND P3, PT, R9, RZ, PT ;  /* 0x000000ff0900720c */ /* 0x000fe20003f66270 */
[----:B------:R-:W-:Y:S01]  /*10f0*/  @!P5 IMAD.MOV R85, RZ, RZ, -R85 ;  /* 0x000000ffff55d224 */ /* 0x000fe200078e0a55 */
[----:B------:R-:W-:Y:S01]  /*1100*/  ISETP.GT.U32.AND P5, PT, R8, R97, PT ;  /* 0x000000610800720c */ /* 0x000fe20003fa4070 */
[----:B------:R-:W-:-:S04]  /*1110*/  IMAD.HI.U32 R9, R6, R11, RZ ;  /* 0x0000000b06097227 */ /* 0x000fc800078e00ff */
[----:B------:R-:W-:Y:S01]  /*1120*/  @!P0 IMAD.MOV R66, RZ, RZ, -R66 ;  /* 0x000000ffff428224 */ /* 0x000fe200078e0a42 */
[----:B------:R-:W-:Y:S01]  /*1130*/  ISETP.GT.U32.AND P0, PT, R8, R96, PT ;  /* 0x000000600800720c */ /* 0x000fe20003f04070 */
[----:B------:R-:W-:Y:S02]  /*1140*/  IMAD.MOV R9, RZ, RZ, -R9 ;  /* 0x000000ffff097224 */ /* 0x000fe400078e0a09 */
[----:B------:R-:W-:Y:S02]  /*1150*/  VIADD R5, R0, 0x11 ;  /* 0x0000001100057836 */ /* 0x000fe40000000000 */
[C---:B------:R-:W-:Y:S02]  /*1160*/  IMAD R80, R8.reuse, R9, R11 ;  /* 0x0000000908507224 */ /* 0x040fe400078e020b */
[--C-:B------:R-:W-:Y:S01]  /*1170*/  @!P1 IMAD.IADD R95, R95, 0x1, -R8.reuse ;  /* 0x000000015f5f9824 */ /* 0x100fe200078e0a08 */
[----:B------:R-:W-:Y:S01]  /*1180*/  ISETP.GE.AND P1, PT, R13, RZ, PT ;  /* 0x000000ff0d00720c */ /* 0x000fe20003f26270 */
[--C-:B------:R-:W-:Y:S01]  /*1190*/  @!P4 IMAD.IADD R67, R67, 0x1, -R8.reuse ;  /* 0x000000014343c824 */ /* 0x100fe200078e0a08 */
[----:B------:R-:W-:Y:S01]  /*11a0*/  ISETP.GT.U32.AND P4, PT, R8, R80, PT ;  /* 0x000000500800720c */ /* 0x000fe20003f84070 */
[--C-:B------:R-:W-:Y:S01]  /*11b0*/  @!P5 IMAD.IADD R97, R97, 0x1, -R8.reuse ;  /* 0x000000016161d824 */ /* 0x100fe200078e0a08 */
[----:B------:R-:W-:Y:S01]  /*11c0*/  IABS R13, R5 ;  /* 0x00000005000d7213 */ /* 0x000fe20000000000 */
[----:B------:R-:W-:Y:S01]  /*11d0*/  @!P0 IMAD.IADD R96, R96, 0x1, -R8 ;  /* 0x0000000160608824 */ /* 0x000fe200078e0a08 */
[----:B------:R-:W-:Y:S01]  /*11e0*/  ISETP.GE.AND P0, PT, R5, RZ, PT ;  /* 0x000000ff0500720c */ /* 0x000fe20003f06270 */
[----:B------:R-:W-:Y:S01]  /*11f0*/  @!P2 IMAD.MOV R95, RZ, RZ, -R95 ;  /* 0x000000ffff5fa224 */ /* 0x000fe200078e0a5f */
[----:B------:R-:W-:Y:S01]  /*1200*/  ISETP.GT.U32.AND P5, PT, R8, R97, PT ;  /* 0x000000610800720c */ /* 0x000fe20003fa4070 */
[----:B------:R-:W-:Y:S01]  /*1210*/  IMAD.HI.U32 R5, R6, R13, RZ ;  /* 0x0000000d06057227 */ /* 0x000fe200078e00ff */
[----:B------:R-:W-:-:S03]  /*1220*/  ISETP.GE.AND P2, PT, R12, RZ, PT ;  /* 0x000000ff0c00720c */ /* 0x000fc60003f46270 */
[C---:B------:R-:W-:Y:S02]  /*1230*/  VIADD R9, R0.reuse, 0x12 ;  /* 0x0000001200097836 */ /* 0x040fe40000000000 */
[----:B------:R-:W-:Y:S02]  /*1240*/  VIADD R12, R0, 0x13 ;  /* 0x00000013000c7836 */ /* 0x000fe40000000000 */
[----:B------:R-:W-:Y:S01]  /*1250*/  IMAD.MOV R5, RZ, RZ, -R5 ;  /* 0x000000ffff057224 */ /* 0x000fe200078e0a05 */
[----:B------:R-:W-:Y:S01]  /*1260*/  IABS R69, R9 ;  /* 0x0000000900457213 */ /* 0x000fe20000000000 */
[----:B------:R-:W-:Y:S01]  /*1270*/  @!P4 IMAD.IADD R80, R80, 0x1, -R8 ;  /* 0x000000015050c824 */ /* 0x000fe200078e0a08 */
[----:B------:R-:W-:Y:S01]  /*1280*/  IABS R99, R12 ;  /* 0x0000000c00637213 */ /* 0x000fe20000000000 */
[C---:B------:R-:W-:Y:S02]  /*1290*/  IMAD R98, R8.reuse, R5, R13 ;  /* 0x0000000508627224 */ /* 0x040fe400078e020d */
[----:B------:R-:W-:Y:S01]  /*12a0*/  @!P1 IMAD.MOV R96, RZ, RZ, -R96 ;  /* 0x000000ffff609224 */ /* 0x000fe200078e0a60 */
[----:B------:R-:W-:Y:S01]  /*12b0*/  ISETP.GE.AND P1, PT, R9, RZ, PT ;  /* 0x000000ff0900720c */ /* 0x000fe20003f26270 */
[----:B------:R-:W-:Y:S01]  /*12c0*/  @!P5 IMAD.IADD R97, R97, 0x1, -R8 ;  /* 0x000000016161d824 */ /* 0x000fe200078e0a08 */
[----:B------:R-:W-:Y:S01]  /*12d0*/  ISETP.GT.U32.AND P4, PT, R8, R80, PT ;  /* 0x000000500800720c */ /* 0x000fe20003f84070 */
[----:B------:R-:W-:Y:S01]  /*12e0*/  IMAD.HI.U32 R9, R6, R69, RZ ;  /* 0x0000004506097227 */ /* 0x000fe200078e00ff */
[----:B------:R-:W-:-:S03]  /*12f0*/  ISETP.GT.U32.AND P5, PT, R8, R98, PT ;  /* 0x000000620800720c */ /* 0x000fc60003fa4070 */
[----:B------:R-:W-:-:S04]  /*1300*/  IMAD.HI.U32 R11, R6, R99, RZ ;  /* 0x00000063060b7227 */ /* 0x000fc800078e00ff */
[----:B------:R-:W-:Y:S02]  /*1310*/  IMAD.MOV R9, RZ, RZ, -R9 ;  /* 0x000000ffff097224 */ /* 0x000fe400078e0a09 */
[----:B------:R-:W-:Y:S02]  /*1320*/  IMAD.MOV R11, RZ, RZ, -R11 ;  /* 0x000000ffff0b7224 */ /* 0x000fe400078e0a0b */
[C---:B------:R-:W-:Y:S02]  /*1330*/  IMAD R69, R8.reuse, R9, R69 ;  /* 0x0000000908457224 */ /* 0x040fe400078e0245 */
[----:B------:R-:W-:Y:S02]  /*1340*/  IMAD R99, R8, R11, R99 ;  /* 0x0000000b08637224 */ /* 0x000fe400078e0263 */
[--C-:B------:R-:W-:Y:S01]  /*1350*/  @!P4 IMAD.IADD R80, R80, 0x1, -R8.reuse ;  /* 0x000000015050c824 */ /* 0x100fe200078e0a08 */
[----:B------:R-:W-:Y:S01]  /*1360*/  ISETP.GT.U32.AND P4, PT, R8, R69, PT ;  /* 0x000000450800720c */ /* 0x000fe20003f84070 */
[----:B------:R-:W-:Y:S01]  /*1370*/  @!P5 IMAD.IADD R98, R98, 0x1, -R8 ;  /* 0x000000016262d824 */ /* 0x000fe200078e0a08 */
[----:B------:R-:W-:Y:S01]  /*1380*/  ISETP.GT.U32.AND P5, PT, R8, R99, PT ;  /* 0x000000630800720c */ /* 0x000fe20003fa4070 */
[----:B------:R-:W-:-:S02]  /*1390*/  VIADD R14, R0, 0x16 ;  /* 0x00000016000e7836 */ /* 0x000fc40000000000 */
[C---:B------:R-:W-:Y:S02]  /*13a0*/  VIADD R9, R0.reuse, 0x14 ;  /* 0x0000001400097836 */ /* 0x040fe40000000000 */
[----:B------:R-:W-:Y:S01]  /*13b0*/  VIADD R16, R0, 0x17 ;  /* 0x0000001700107836 */ /* 0x000fe20000000000 */
[----:B------:R-:W-:Y:S01]  /*13c0*/  IABS R15, R14 ;  /* 0x0000000e000f7213 */ /* 0x000fe20000000000 */
[----:B------:R-:W-:Y:S01]  /*13d0*/  @!P2 IMAD.MOV R80, RZ, RZ, -R80 ;  /* 0x000000ffff50a224 */ /* 0x000fe200078e0a50 */
[----:B------:R-:W-:Y:S01]  /*13e0*/  IABS R87, R9 ;  /* 0x0000000900577213 */ /* 0x000fe20000000000 */
[----:B------:R-:W-:Y:S01]  /*13f0*/  @!P6 IMAD.MOV R67, RZ, RZ, -R67 ;  /* 0x000000ffff43e224 */ /* 0x000fe200078e0a43 */
[----:B------:R-:W-:Y:S01]  /*1400*/  IABS R101, R16 ;  /* 0x0000001000657213 */ /* 0x000fe20000000000 */
[--C-:B------:R-:W-:Y:S01]  /*1410*/  @!P4 IMAD.IADD R69, R69, 0x1, -R8.reuse ;  /* 0x000000014545c824 */ /* 0x100fe200078e0a08 */
[----:B------:R-:W-:Y:S01]  /*1420*/  ISETP.GE.AND P2, PT, R9, RZ, PT ;  /* 0x000000ff0900720c */ /* 0x000fe20003f46270 */
[----:B------:R-:W-:Y:S01]  /*1430*/  @!P5 IMAD.IADD R99, R99, 0x1, -R8 ;  /* 0x000000016363d824 */ /* 0x000fe200078e0a08 */
[----:B------:R-:W-:Y:S01]  /*1440*/  ISETP.GE.AND P6, PT, R12, RZ, PT ;  /* 0x000000ff0c00720c */ /* 0x000fe20003fc6270 */
[----:B------:R-:W-:Y:S01]  /*1450*/  IMAD.HI.U32 R9, R6, R15, RZ ;  /* 0x0000000f06097227 */ /* 0x000fe200078e00ff */
[----:B------:R-:W-:-:S02]  /*1460*/  ISETP.GT.U32.AND P4, PT, R8, R69, PT ;  /* 0x000000450800720c */ /* 0x000fc40003f84070 */
[C---:B------:R-:W-:Y:S01]  /*1470*/  ISETP.GT.U32.AND P5, PT, R8.reuse, R99, PT ;  /* 0x000000630800720c */ /* 0x040fe20003fa4070 */
[----:B------:R-:W-:Y:S01]  /*1480*/  @!P3 IMAD.MOV R97, RZ, RZ, -R97 ;  /* 0x000000ffff61b224 */ /* 0x000fe200078e0a61 */
[----:B------:R-:W-:Y:S01]  /*1490*/  ISETP.GT.U32.AND P3, PT, R8, R98, PT ;  /* 0x000000620800720c */ /* 0x000fe20003f64070 */
[----:B------:R-:W-:Y:S02]  /*14a0*/  VIADD R12, R0, 0x15 ;  /* 0x00000015000c7836 */ /* 0x000fe40000000000 */
[----:B------:R-:W-:-:S03]  /*14b0*/  IMAD.HI.U32 R5, R6, R87, RZ ;  /* 0x0000005706057227 */ /* 0x000fc600078e00ff */
[----:B------:R-:W-:Y:S01]  /*14c0*/  IABS R13, R12 ;  /* 0x0000000c000d7213 */ /* 0x000fe20000000000 */
[----:B------:R-:W-:-:S04]  /*14d0*/  IMAD.HI.U32 R11, R6, R101, RZ ;  /* 0x00000065060b7227 */ /* 0x000fc800078e00ff */
[----:B------:R-:W-:Y:S02]  /*14e0*/  IMAD.MOV R9, RZ, RZ, -R9 ;  /* 0x000000ffff097224 */ /* 0x000fe400078e0a09 */
[----:B------:R-:W-:Y:S02]  /*14f0*/  IMAD.MOV R5, RZ, RZ, -R5 ;  /* 0x000000ffff057224 */ /* 0x000fe400078e0a05 */
[----:B------:R-:W-:Y:S02]  /*1500*/  IMAD.MOV R11, RZ, RZ, -R11 ;  /* 0x000000ffff0b7224 */ /* 0x000fe400078e0a0b */
[----:B------:R-:W-:Y:S02]  /*1510*/  IMAD R76, R8, R9, R15 ;  /* 0x00000009084c7224 */ /* 0x000fe400078e020f */
[----:B------:R-:W-:Y:S01]  /*1520*/  @!P4 IMAD.IADD R69, R69, 0x1, -R8 ;  /* 0x000000014545c824 */ /* 0x000fe200078e0a08 */
[----:B------:R-:W-:Y:S01]  /*1530*/  ISETP.GE.AND P4, PT, R12, RZ, PT ;  /* 0x000000ff0c00720c */ /* 0x000fe20003f86270 */
[----:B------:R-:W-:-:S02]  /*1540*/  IMAD R87, R8, R5, R87 ;  /* 0x0000000508577224 */ /* 0x000fc400078e0257 */
[C---:B------:R-:W-:Y:S02]  /*1550*/  IMAD R101, R8.reuse, R11, R101 ;  /* 0x0000000b08657224 */ /* 0x040fe400078e0265 */
[----:B------:R-:W-:Y:S01]  /*1560*/  @!P5 IMAD.IADD R99, R99, 0x1, -R8 ;  /* 0x000000016363d824 */ /* 0x000fe200078e0a08 */
[----:B------:R-:W-:Y:S01]  /*1570*/  ISETP.GT.U32.AND P5, PT, R8, R76, PT ;  /* 0x0000004c0800720c */ /* 0x000fe20003fa4070 */
[----:B------:R-:W-:Y:S02]  /*1580*/  VIADD R12, R0, 0x18 ;  /* 0x00000018000c7836 */ /* 0x000fe40000000000 */
[----:B------:R-:W-:-:S03]  /*1590*/  IMAD.HI.U32 R5, R6, R13, RZ ;  /* 0x0000000d06057227 */ /* 0x000fc600078e00ff */
[----:B------:R-:W-:Y:S01]  /*15a0*/  IABS R9, R12 ;  /* 0x0000000c00097213 */ /* 0x000fe20000000000 */
[----:B------:R-:W-:Y:S01]  /*15b0*/  @!P3 IMAD.IADD R98, R98, 0x1, -R8 ;  /* 0x000000016262b824 */ /* 0x000fe200078e0a08 */
[C---:B------:R-:W-:Y:S01]  /*15c0*/  ISETP.GT.U32.AND P3, PT, R8.reuse, R87, PT ;  /* 0x000000570800720c */ /* 0x040fe20003f64070 */
[----:B------:R-:W-:Y:S01]  /*15d0*/  @!P6 IMAD.MOV R99, RZ, RZ, -R99 ;  /* 0x000000ffff63e224 */ /* 0x000fe200078e0a63 */
[----:B------:R-:W-:Y:S01]  /*15e0*/  ISETP.GT.U32.AND P6, PT, R8, R101, PT ;  /* 0x000000650800720c */ /* 0x000fe20003fc4070 */
[----:B------:R-:W-:Y:S02]  /*15f0*/  IMAD.MOV R5, RZ, RZ, -R5 ;  /* 0x000000ffff057224 */ /* 0x000fe400078e0a05 */
[----:B------:R-:W-:Y:S01]  /*1600*/  @!P1 IMAD.MOV R69, RZ, RZ, -R69 ;  /* 0x000000ffff459224 */ /* 0x000fe200078e0a45 */
[----:B------:R-:W-:Y:S01]  /*1610*/  ISETP.GE.AND P1, PT, R14, RZ, PT ;  /* 0x000000ff0e00720c */ /* 0x000fe20003f26270 */
[----:B------:R-:W-:Y:S02]  /*1620*/  IMAD R100, R8, R5, R13 ;  /* 0x0000000508647224 */ /* 0x000fe400078e020d */
[----:B------:R-:W-:-:S02]  /*1630*/  VIADD R14, R0, 0x19 ;  /* 0x00000019000e7836 */ /* 0x000fc40000000000 */
[----:B------:R-:W-:-:S03]  /*1640*/  IMAD.HI.U32 R5, R6, R9, RZ ;  /* 0x0000000906057227 */ /* 0x000fc600078e00ff */
[----:B------:R-:W-:Y:S01]  /*1650*/  IABS R11, R14 ;  /* 0x0000000e000b7213 */ /* 0x000fe20000000000 */
[----:B------:R-:W-:Y:S02]  /*1660*/  @!P5 IMAD.IADD R76, R76, 0x1, -R8 ;  /* 0x000000014c4cd824 */ /* 0x000fe400078e0a08 */
[----:B------:R-:W-:Y:S02]  /*1670*/  IMAD.MOV R5, RZ, RZ, -R5 ;  /* 0x000000ffff057224 */ /* 0x000fe400078e0a05 */
[----:B------:R-:W-:Y:S01]  /*1680*/  @!P0 IMAD.MOV R98, RZ, RZ, -R98 ;  /* 0x000000ffff628224 */ /* 0x000fe200078e0a62 */
[C---:B------:R-:W-:Y:S01]  /*1690*/  ISETP.GT.U32.AND P0, PT, R8.reuse, R100, PT ;  /* 0x000000640800720c */ /* 0x040fe20003f04070 */
[--C-:B------:R-:W-:Y:S02]  /*16a0*/  @!P3 IMAD.IADD R87, R87, 0x1, -R8.reuse ;  /* 0x000000015757b824 */ /* 0x100fe400078e0a08 */
[----:B------:R-:W-:Y:S01]  /*16b0*/  @!P6 IMAD.IADD R101, R101, 0x1, -R8 ;  /* 0x000000016565e824 */ /* 0x000fe200078e0a08 */
[C---:B------:R-:W-:Y:S01]  /*16c0*/  ISETP.GT.U32.AND P6, PT, R8.reuse, R76, PT ;  /* 0x0000004c0800720c */ /* 0x040fe20003fc4070 */
[C---:B------:R-:W-:Y:S01]  /*16d0*/  IMAD R84, R8.reuse, R5, R9 ;  /* 0x0000000508547224 */ /* 0x040fe200078e0209 */
[----:B------:R-:W-:Y:S01]  /*16e0*/  ISETP.GT.U32.AND P3, PT, R8, R87, PT ;  /* 0x000000570800720c */ /* 0x000fe20003f64070 */
[----:B------:R-:W-:-:S04]  /*16f0*/  IMAD.HI.U32 R5, R6, R11, RZ ;  /* 0x0000000b06057227 */ /* 0x000fc800078e00ff */
[----:B------:R-:W-:Y:S02]  /*1700*/  IMAD.MOV R5, RZ, RZ, -R5 ;  /* 0x000000ffff057224 */ /* 0x000fe400078e0a05 */
[--C-:B------:R-:W-:Y:S01]  /*1710*/  @!P0 IMAD.IADD R100, R100, 0x1, -R8.reuse ;  /* 0x0000000164648824 */ /* 0x100fe200078e0a08 */
[----:B------:R-:W-:Y:S01]  /*1720*/  ISETP.GE.AND P0, PT, R12, RZ, PT ;  /* 0x000000ff0c00720c */ /* 0x000fe20003f06270 */
[----:B------:R-:W-:Y:S02]  /*1730*/  IMAD R82, R8, R5, R11 ;  /* 0x0000000508527224 */ /* 0x000fe400078e020b */
[--C-:B------:R-:W-:Y:S01]  /*1740*/  @!P6 IMAD.IADD R76, R76, 0x1, -R8.reuse ;  /* 0x000000014c4ce824 */ /* 0x100fe200078e0a08 */
[C---:B------:R-:W-:Y:S01]  /*1750*/  ISETP.GT.U32.AND P5, PT, R8.reuse, R100, PT ;  /* 0x000000640800720c */ /* 0x040fe20003fa4070 */
[----:B------:R-:W-:Y:S01]  /*1760*/  @!P3 IMAD.IADD R87, R87, 0x1, -R8 ;  /* 0x000000015757b824 */ /* 0x000fe200078e0a08 */
[----:B------:R-:W-:Y:S01]  /*1770*/  ISETP.GT.U32.AND P6, PT, R8, R82, PT ;  /* 0x000000520800720c */ /* 0x000fe20003fc4070 */
[----:B------:R-:W-:Y:S01]  /*1780*/  VIADD R18, R0, 0x1c ;  /* 0x0000001c00127836 */ /* 0x000fe20000000000 */
[----:B------:R-:W-:Y:S01]  /*1790*/  ISETP.GE.AND P3, PT, R16, RZ, PT ;  /* 0x000000ff1000720c */ /* 0x000fe20003f66270 */
[----:B------:R-:W-:-:S02]  /*17a0*/  VIADD R16, R0, 0x1b ;  /* 0x0000001b00107836 */ /* 0x000fc40000000000 */
[----:B------:R-:W-:Y:S01]  /*17b0*/  @!P2 IMAD.MOV R87, RZ, RZ, -R87 ;  /* 0x000000ffff57a224 */ /* 0x000fe200078e0a57 */
[----:B------:R-:W-:Y:S01]  /*17c0*/  ISETP.GT.U32.AND P2, PT, R8, R101, PT ;  /* 0x000000650800720c */ /* 0x000fe20003f44070 */
[----:B------:R-:W-:Y:S01]  /*17d0*/  VIADD R12, R0, 0x1a ;  /* 0x0000001a000c7836 */ /* 0x000fe20000000000 */
[----:B------:R-:W-:Y:S01]  /*17e0*/  IABS R15, R16 ;  /* 0x00000010000f7213 */ /* 0x000fe20000000000 */
[----:B------:R-:W-:Y:S01]  /*17f0*/  @!P1 IMAD.MOV R76, RZ, RZ, -R76 ;  /* 0x000000ffff4c9224 */ /* 0x000fe200078e0a4c */
[----:B------:R-:W-:Y:S01]  /*1800*/  IABS R17, R18 ;  /* 0x0000001200117213 */ /* 0x000fe20000000000 */
[--C-:B------:R-:W-:Y:S01]  /*1810*/  @!P5 IMAD.IADD R100, R100, 0x1, -R8.reuse ;  /* 0x000000016464d824 */ /* 0x100fe200078e0a08 */
[----:B------:R-:W-:Y:S01]  /*1820*/  ISETP.GT.U32.AND P5, PT, R8, R84, PT ;  /* 0x000000540800720c */ /* 0x000fe20003fa4070 */
[----:B------:R-:W-:Y:S01]  /*1830*/  @!P6 IMAD.IADD R82, R82, 0x1, -R8 ;  /* 0x000000015252e824 */ /* 0x000fe200078e0a08 */
[----:B------:R-:W-:Y:S01]  /*1840*/  IABS R13, R12 ;  /* 0x0000000c000d7213 */ /* 0x000fe20000000000 */
[----:B------:R-:W-:-:S03]  /*1850*/  IMAD.HI.U32 R9, R6, R15, RZ ;  /* 0x0000000f06097227 */ /* 0x000fc600078e00ff */
[----:B------:R-:W-:Y:S01]  /*1860*/  ISETP.GT.U32.AND P6, PT, R8, R82, PT ;  /* 0x000000520800720c */ /* 0x000fe20003fc4070 */
[----:B------:R-:W-:-:S04]  /*1870*/  IMAD.HI.U32 R11, R6, R17, RZ ;  /* 0x00000011060b7227 */ /* 0x000fc800078e00ff */
[----:B------:R-:W-:Y:S02]  /*1880*/  IMAD.MOV R9, RZ, RZ, -R9 ;  /* 0x000000ffff097224 */ /* 0x000fe400078e0a09 */
[----:B------:R-:W-:Y:S01]  /*1890*/  @!P2 IMAD.IADD R101, R101, 0x1, -R8 ;  /* 0x000000016565a824 */ /* 0x000fe200078e0a08 */
[----:B------:R-:W-:Y:S01]  /*18a0*/  ISETP.GE.AND P2, PT, R14, RZ, PT ;  /* 0x000000ff0e00720c */ /* 0x000fe20003f46270 */
[----:B------:R-:W-:Y:S02]  /*18b0*/  IMAD.MOV R11, RZ, RZ, -R11 ;  /* 0x000000ffff0b7224 */ /* 0x000fe400078e0a0b */
[C---:B------:R-:W-:Y:S02]  /*18c0*/  IMAD R64, R8.reuse, R9, R15 ;  /* 0x0000000908407224 */ /* 0x040fe400078e020f */
[C---:B------:R-:W-:Y:S02]  /*18d0*/  IMAD R86, R8.reuse, R11, R17 ;  /* 0x0000000b08567224 */ /* 0x040fe400078e0211 */
[----:B------:R-:W-:Y:S01]  /*18e0*/  @!P3 IMAD.MOV R101, RZ, RZ, -R101 ;  /* 0x000000ffff65b224 */ /* 0x000fe200078e0a65 */
[----:B------:R-:W-:Y:S01]  /*18f0*/  ISETP.GT.U32.AND P3, PT, R8, R64, PT ;  /* 0x000000400800720c */ /* 0x000fe20003f64070 */
[----:B------:R-:W-:-:S04]  /*1900*/  IMAD.HI.U32 R5, R6, R13, RZ ;  /* 0x0000000d06057227 */ /* 0x000fc800078e00ff */
[--C-:B------:R-:W-:Y:S01]  /*1910*/  @!P5 IMAD.IADD R84, R84, 0x1, -R8.reuse ;  /* 0x000000015454d824 */ /* 0x100fe200078e0a08 */
[----:B------:R-:W-:Y:S01]  /*1920*/  ISETP.GE.AND P5, PT, R12, RZ, PT ;  /* 0x000000ff0c00720c */ /* 0x000fe20003fa6270 */
[--C-:B------:R-:W-:Y:S01]  /*1930*/  @!P6 IMAD.IADD R82, R82, 0x1, -R8.reuse ;  /* 0x000000015252e824 */ /* 0x100fe200078e0a08 */
[----:B------:R-:W-:Y:S01]  /*1940*/  ISETP.GT.U32.AND P6, PT, R8, R86, PT ;  /* 0x000000560800720c */ /* 0x000fe20003fc4070 */
[----:B------:R-:W-:Y:S02]  /*1950*/  IMAD.MOV R5, RZ, RZ, -R5 ;  /* 0x000000ffff057224 */ /* 0x000fe400078e0a05 */
[----:B------:R-:W-:Y:S02]  /*1960*/  VIADD R12, R0, 0x1d ;  /* 0x0000001d000c7836 */ /* 0x000fe40000000000 */
[----:B------:R-:W-:Y:S02]  /*1970*/  IMAD R78, R8, R5, R13 ;  /* 0x00000005084e7224 */ /* 0x000fe400078e020d */
[----:B------:R-:W-:Y:S01]  /*1980*/  VIADD R13, R0, 0x1e ;  /* 0x0000001e000d7836 */ /* 0x000fe20000000000 */
[----:B------:R-:W-:Y:S01]  /*1990*/  IABS R81, R12 ;  /* 0x0000000c00517213 */ /* 0x000fe20000000000 */
[----:B------:R-:W-:Y:S01]  /*19a0*/  @!P3 IMAD.IADD R64, R64, 0x1, -R8 ;  /* 0x000000014040b824 */ /* 0x000fe200078e0a08 */
[----:B------:R-:W-:Y:S01]  /*19b0*/  ISETP.GT.U32.AND P1, PT, R8, R78, PT ;  /* 0x0000004e0800720c */ /* 0x000fe20003f24070 */
[----:B------:R-:W-:Y:S01]  /*19c0*/  VIADD R14, R0, 0x1f ;  /* 0x0000001f000e7836 */ /* 0x000fe20000000000 */
[----:B------:R-:W-:Y:S01]  /*19d0*/  IABS R77, R13 ;  /* 0x0000000d004d7213 */ /* 0x000fe20000000000 */
[----:B------:R-:W-:-:S04]  /*19e0*/  IMAD.HI.U32 R5, R6, R81, RZ ;  /* 0x0000005106057227 */ /* 0x000fc800078e00ff */
[----:B------:R-:W-:Y:S01]  /*19f0*/  @!P6 IMAD.IADD R86, R86, 0x1, -R8 ;  /* 0x000000015656e824 */ /* 0x000fe200078e0a08 */
[----:B------:R-:W-:Y:S01]  /*1a00*/  ISETP.GT.U32.AND P6, PT, R8, R64, PT ;  /* 0x000000400800720c */ /* 0x000fe20003fc4070 */
[----:B------:R-:W-:Y:S02]  /*1a10*/  IMAD.MOV R9, RZ, RZ, -R5 ;  /* 0x000000ffff097224 */ /* 0x000fe400078e0a05 */
[----:B------:R-:W-:-:S04]  /*1a20*/  IMAD.HI.U32 R5, R6, R77, RZ ;  /* 0x0000004d06057227 */ /* 0x000fc800078e00ff */
[----:B------:R-:W-:Y:S02]  /*1a30*/  IMAD.MOV R5, RZ, RZ, -R5 ;  /* 0x000000ffff057224 */ /* 0x000fe400078e0a05 */
[--C-:B------:R-:W-:Y:S01]  /*1a40*/  @!P1 IMAD.IADD R78, R78, 0x1, -R8.reuse ;  /* 0x000000014e4e9824 */ /* 0x100fe200078e0a08 */
[----:B------:R-:W-:Y:S01]  /*1a50*/  ISETP.GE.AND P1, PT, R18, RZ, PT ;  /* 0x000000ff1200720c */ /* 0x000fe20003f26270 */
[----:B------:R-:W-:Y:S02]  /*1a60*/  IMAD R77, R8, R5, R77 ;  /* 0x00000005084d7224 */ /* 0x000fe400078e024d */
[----:B------:R-:W-:Y:S01]  /*1a70*/  @!P6 IMAD.IADD R64, R64, 0x1, -R8 ;  /* 0x000000014040e824 */ /* 0x000fe200078e0a08 */
[C---:B------:R-:W-:Y:S01]  /*1a80*/  ISETP.GT.U32.AND P3, PT, R8.reuse, R78, PT ;  /* 0x0000004e0800720c */ /* 0x040fe20003f64070 */
[C---:B------:R-:W-:Y:S01]  /*1a90*/  IMAD R81, R8.reuse, R9, R81 ;  /* 0x0000000908517224 */ /* 0x040fe200078e0251 */
[----:B------:R-:W-:Y:S01]  /*1aa0*/  ISETP.GT.U32.AND P6, PT, R8, R77, PT ;  /* 0x0000004d0800720c */ /* 0x000fe20003fc4070 */
[----:B------:R-:W-:Y:S01]  /*1ab0*/  VIADD R15, R0, 0x20 ;  /* 0x00000020000f7836 */ /* 0x000fe20000000000 */
[----:B------:R-:W-:Y:S01]  /*1ac0*/  IABS R9, R14 ;  /* 0x0000000e00097213 */ /* 0x000fe20000000000 */
[----:B------:R-:W-:Y:S01]  /*1ad0*/  @!P4 IMAD.MOV R100, RZ, RZ, -R100 ;  /* 0x000000ffff64c224 */ /* 0x000fe200078e0a64 */
[----:B------:R-:W-:Y:S01]  /*1ae0*/  ISETP.GT.U32.AND P4, PT, R8, R84, PT ;  /* 0x000000540800720c */ /* 0x000fe20003f84070 */
[----:B------:R-:W-:Y:S01]  /*1af0*/  @!P2 IMAD.MOV R82, RZ, RZ, -R82 ;  /* 0x000000ffff52a224 */ /* 0x000fe200078e0a52 */
[----:B------:R-:W-:Y:S01]  /*1b00*/  IABS R11, R15 ;  /* 0x0000000f000b7213 */ /* 0x000fe20000000000 */
[----:B------:R-:W-:-:S04]  /*1b10*/  IMAD.HI.U32 R5, R6, R9, RZ ;  /* 0x0000000906057227 */ /* 0x000fc800078e00ff */
[----:B------:R-:W-:Y:S02]  /*1b20*/  IMAD.MOV R68, RZ, RZ, -R5 ;  /* 0x000000ffff447224 */ /* 0x000fe400078e0a05 */
[----:B------:R-:W-:Y:S02]  /*1b30*/  @!P6 IMAD.IADD R77, R77, 0x1, -R8 ;  /* 0x000000014d4de824 */ /* 0x000fe400078e0a08 */
[----:B------:R-:W-:-:S03]  /*1b40*/  IMAD.HI.U32 R5, R6, R11, RZ ;  /* 0x0000000b06057227 */ /* 0x000fc600078e00ff */
[----:B------:R-:W-:Y:S01]  /*1b50*/  ISETP.GT.U32.AND P6, PT, R8, R77, PT ;  /* 0x0000004d0800720c */ /* 0x000fe20003fc4070 */
[----:B------:R-:W-:Y:S02]  /*1b60*/  IMAD.MOV R62, RZ, RZ, -R5 ;  /* 0x000000ffff3e7224 */ /* 0x000fe400078e0a05 */
[--C-:B------:R-:W-:Y:S01]  /*1b70*/  @!P3 IMAD.IADD R78, R78, 0x1, -R8.reuse ;  /* 0x000000014e4eb824 */ /* 0x100fe200078e0a08 */
[C---:B------:R-:W-:Y:S01]  /*1b80*/  ISETP.GT.U32.AND P3, PT, R8.reuse, R81, PT ;  /* 0x000000510800720c */ /* 0x040fe20003f64070 */
[----:B------:R-:W-:Y:S02]  /*1b90*/  IMAD R62, R8, R62, R11 ;  /* 0x0000003e083e7224 */ /* 0x000fe400078e020b */
[----:B------:R-:W-:Y:S01]  /*1ba0*/  @!P4 IMAD.IADD R84, R84, 0x1, -R8 ;  /* 0x000000015454c824 */ /* 0x000fe200078e0a08 */
[----:B------:R-:W-:Y:S01]  /*1bb0*/  ISETP.GE.AND P4, PT, R16, RZ, PT ;  /* 0x000000ff1000720c */ /* 0x000fe20003f86270 */
[----:B------:R-:W-:Y:S02]  /*1bc0*/  VIADD R16, R0, 0x21 ;  /* 0x0000002100107836 */ /* 0x000fe40000000000 */
[----:B------:R-:W-:Y:S01]  /*1bd0*/  @!P0 IMAD.MOV R84, RZ, RZ, -R84 ;  /* 0x000000ffff548224 */ /* 0x000fe200078e0a54 */
[C---:B------:R-:W-:Y:S01]  /*1be0*/  ISETP.GT.U32.AND P0, PT, R8.reuse, R86, PT ;  /* 0x000000560800720c */ /* 0x040fe20003f04070 */
[--C-:B------:R-:W-:Y:S01]  /*1bf0*/  @!P6 IMAD.IADD R77, R77, 0x1, -R8.reuse ;  /* 0x000000014d4de824 */ /* 0x100fe200078e0a08 */
[C---:B------:R-:W-:Y:S01]  /*1c00*/  ISETP.GT.U32.AND P6, PT, R8.reuse, R62, PT ;  /* 0x0000003e0800720c */ /* 0x040fe20003fc4070 */
[----:B------:R-:W-:Y:S01]  /*1c10*/  IMAD R68, R8, R68, R9 ;  /* 0x0000004408447224 */ /* 0x000fe200078e0209 */
[----:B------:R-:W-:Y:S01]  /*1c20*/  IABS R63, R16 ;  /* 0x00000010003f7213 */ /* 0x000fe20000000000 */
[----:B------:R-:W-:Y:S01]  /*1c30*/  @!P3 IMAD.IADD R81, R81, 0x1, -R8 ;  /* 0x000000015151b824 */ /* 0x000fe200078e0a08 */
[----:B------:R-:W-:Y:S01]  /*1c40*/  ISETP.GE.AND P3, PT, R13, RZ, PT ;  /* 0x000000ff0d00720c */ /* 0x000fe20003f66270 */
[----:B------:R-:W-:-:S02]  /*1c50*/  VIADD R9, R0, 0x22 ;  /* 0x0000002200097836 */ /* 0x000fc40000000000 */
[----:B------:R-:W-:Y:S01]  /*1c60*/  IMAD.HI.U32 R5, R6, R63, RZ ;  /* 0x0000003f06057227 */ /* 0x000fe200078e00ff */
[----:B------:R-:W-:Y:S02]  /*1c70*/  ISETP.GT.U32.AND P2, PT, R8, R81, PT ;  /* 0x000000510800720c */ /* 0x000fe40003f44070 */
[----:B------:R-:W-:Y:S01]  /*1c80*/  IABS R61, R9 ;  /* 0x00000009003d7213 */ /* 0x000fe20000000000 */
[----:B------:R-:W-:Y:S02]  /*1c90*/  IMAD.MOV R5, RZ, RZ, -R5 ;  /* 0x000000ffff057224 */ /* 0x000fe400078e0a05 */
[--C-:B------:R-:W-:Y:S02]  /*1ca0*/  @!P6 IMAD.IADD R62, R62, 0x1, -R8.reuse ;  /* 0x000000013e3ee824 */ /* 0x100fe400078e0a08 */
[----:B------:R-:W-:Y:S01]  /*1cb0*/  @!P0 IMAD.IADD R86, R86, 0x1, -R8 ;  /* 0x0000000156568824 */ /* 0x000fe200078e0a08 */
[----:B------:R-:W-:Y:S01]  /*1cc0*/  ISETP.GE.AND P0, PT, R12, RZ, PT ;  /* 0x000000ff0c00720c */ /* 0x000fe20003f06270 */
[----:B------:R-:W-:Y:S01]  /*1cd0*/  @!P5 IMAD.MOV R78, RZ, RZ, -R78 ;  /* 0x000000ffff4ed224 */ /* 0x000fe200078e0a4e */
[C---:B------:R-:W-:Y:S01]  /*1ce0*/  ISETP.GT.U32.AND P5, PT, R8.reuse, R68, PT ;  /* 0x000000440800720c */ /* 0x040fe20003fa4070 */
[C---:B------:R-:W-:Y:S01]  /*1cf0*/  IMAD R63, R8.reuse, R5, R63 ;  /* 0x00000005083f7224 */ /* 0x040fe200078e023f */
[----:B------:R-:W-:Y:S01]  /*1d00*/  ISETP.GT.U32.AND P6, PT, R8, R62, PT ;  /* 0x0000003e0800720c */ /* 0x000fe20003fc4070 */
[----:B------:R-:W-:-:S04]  /*1d10*/  IMAD.HI.U32 R5, R6, R61, RZ ;  /* 0x0000003d06057227 */ /* 0x000fc800078e00ff */
[----:B------:R-:W-:Y:S01]  /*1d20*/  @!P3 IMAD.MOV R77, RZ, RZ, -R77 ;  /* 0x000000ffff4db224 */ /* 0x000fe200078e0a4d */
[----:B------:R-:W-:Y:S01]  /*1d30*/  ISETP.GT.U32.AND P3, PT, R8, R63, PT ;  /* 0x0000003f0800720c */ /* 0x000fe20003f64070 */
[----:B------:R-:W-:Y:S02]  /*1d40*/  IMAD.MOV R5, RZ, RZ, -R5 ;  /* 0x000000ffff057224 */ /* 0x000fe400078e0a05 */
[--C-:B------:R-:W-:Y:S01]  /*1d50*/  @!P2 IMAD.IADD R81, R81, 0x1, -R8.reuse ;  /* 0x000000015151a824 */ /* 0x100fe200078e0a08 */
[----:B------:R-:W-:Y:S01]  /*1d60*/  ISETP.GE.AND P2, PT, R16, RZ, PT ;  /* 0x000000ff1000720c */ /* 0x000fe20003f46270 */
[----:B------:R-:W-:Y:S02]  /*1d70*/  IMAD R61, R8, R5, R61 ;  /* 0x00000005083d7224 */ /* 0x000fe400078e023d */
[----:B------:R-:W-:Y:S01]  /*1d80*/  @!P0 IMAD.MOV R81, RZ, RZ, -R81 ;  /* 0x000000ffff518224 */ /* 0x000fe200078e0a51 */
[----:B------:R-:W-:Y:S01]  /*1d90*/  ISETP.GE.AND P0, PT, R9, RZ, PT ;  /* 0x000000ff0900720c */ /* 0x000fe20003f06270 */
[----:B------:R-:W-:-:S02]  /*1da0*/  @!P5 IMAD.IADD R68, R68, 0x1, -R8 ;  /* 0x000000014444d824 */ /* 0x000fc400078e0a08 */
[--C-:B------:R-:W-:Y:S01]  /*1db0*/  @!P6 IMAD.IADD R62, R62, 0x1, -R8.reuse ;  /* 0x000000013e3ee824 */ /* 0x100fe200078e0a08 */
[----:B------:R-:W-:Y:S01]  /*1dc0*/  ISETP.GT.U32.AND P6, PT, R8, R61, PT ;  /* 0x0000003d0800720c */ /* 0x000fe20003fc4070 */
[----:B------:R-:W-:Y:S01]  /*1dd0*/  VIADD R9, R0, 0x23 ;  /* 0x0000002300097836 */ /* 0x000fe20000000000 */
[----:B------:R-:W-:Y:S01]  /*1de0*/  ISETP.GT.U32.AND P5, PT, R8, R68, PT ;  /* 0x000000440800720c */ /* 0x000fe20003fa4070 */
[----:B------:R-:W-:Y:S02]  /*1df0*/  @!P3 IMAD.IADD R63, R63, 0x1, -R8 ;  /* 0x000000013f3fb824 */ /* 0x000fe400078e0a08 */
[----:B------:R-:W-:Y:S01]  /*1e00*/  @!P4 IMAD.MOV R64, RZ, RZ, -R64 ;  /* 0x000000ffff40c224 */ /* 0x000fe200078e0a40 */
[----:B------:R-:W-:Y:S01]  /*1e10*/  IABS R11, R9 ;  /* 0x00000009000b7213 */ /* 0x000fe20000000000 */
[----:B------:R-:W-:Y:S01]  /*1e20*/  VIADD R12, R0, 0x24 ;  /* 0x00000024000c7836 */ /* 0x000fe20000000000 */
[----:B------:R-:W-:Y:S01]  /*1e30*/  ISETP.GE.AND P4, PT, R14, RZ, PT ;  /* 0x000000ff0e00720c */ /* 0x000fe20003f86270 */
[----:B------:R-:W-:Y:S01]  /*1e40*/  VIADD R14, R0, 0x25 ;  /* 0x00000025000e7836 */ /* 0x000fe20000000000 */
[----:B------:R-:W-:Y:S01]  /*1e50*/  ISETP.GT.U32.AND P3, PT, R8, R63, PT ;  /* 0x0000003f0800720c */ /* 0x000fe20003f64070 */
[----:B------:R-:W-:Y:S01]  /*1e60*/  IMAD.HI.U32 R5, R6, R11, RZ ;  /* 0x0000000b06057227 */ /* 0x000fe200078e00ff */
[----:B------:R-:W-:-:S02]  /*1e70*/  IABS R59, R12 ;  /* 0x0000000c003b7213 */ /* 0x000fc40000000000 */
[----:B------:R-:W-:Y:S01]  /*1e80*/  IABS R13, R14 ;  /* 0x0000000e000d7213 */ /* 0x000fe20000000000 */
[--C-:B------:R-:W-:Y:S02]  /*1e90*/  @!P6 IMAD.IADD R61, R61, 0x1, -R8.reuse ;  /* 0x000000013d3de824 */ /* 0x100fe400078e0a08 */
[----:B------:R-:W-:Y:S02]  /*1ea0*/  IMAD.MOV R5, RZ, RZ, -R5 ;  /* 0x000000ffff057224 */ /* 0x000fe400078e0a05 */
[----:B------:R-:W-:Y:S01]  /*1eb0*/  @!P5 IMAD.IADD R68, R68, 0x1, -R8 ;  /* 0x000000014444d824 */ /* 0x000fe200078e0a08 */
[----:B------:R-:W-:Y:S01]  /*1ec0*/  ISETP.GE.AND P5, PT, R9, RZ, PT ;  /* 0x000000ff0900720c */ /* 0x000fe20003fa6270 */
[C---:B------:R-:W-:Y:S01]  /*1ed0*/  IMAD R60, R8.reuse, R5, R11 ;  /* 0x00000005083c7224 */ /* 0x040fe200078e020b */
[----:B------:R-:W-:Y:S01]  /*1ee0*/  ISETP.GT.U32.AND P6, PT, R8, R61, PT ;  /* 0x0000003d0800720c */ /* 0x000fe20003fc4070 */
[----:B------:R-:W-:-:S04]  /*1ef0*/  IMAD.HI.U32 R9, R6, R59, RZ ;  /* 0x0000003b06097227 */ /* 0x000fc800078e00ff */
[----:B------:R-:W-:-:S04]  /*1f00*/  IMAD.HI.U32 R5, R6, R13, RZ ;  /* 0x0000000d06057227 */ /* 0x000fc800078e00ff */
[----:B------:R-:W-:Y:S02]  /*1f10*/  IMAD.MOV R9, RZ, RZ, -R9 ;  /* 0x000000ffff097224 */ /* 0x000fe400078e0a09 */
[----:B------:R-:W-:Y:S01]  /*1f20*/  @!P3 IMAD.IADD R63, R63, 0x1, -R8 ;  /* 0x000000013f3fb824 */ /* 0x000fe200078e0a08 */
[C---:B------:R-:W-:Y:S01]  /*1f30*/  ISETP.GT.U32.AND P3, PT, R8.reuse, R60, PT ;  /* 0x0000003c0800720c */ /* 0x040fe20003f64070 */
[----:B------:R-:W-:Y:S02]  /*1f40*/  IMAD.MOV R5, RZ, RZ, -R5 ;  /* 0x000000ffff057224 */ /* 0x000fe400078e0a05 */
[----:B------:R-:W-:Y:S01]  /*1f50*/  @!P1 IMAD.MOV R86, RZ, RZ, -R86 ;  /* 0x000000ffff569224 */ /* 0x000fe200078e0a56 */
[----:B------:R-:W-:Y:S01]  /*1f60*/  ISETP.GE.AND P1, PT, R15, RZ, PT ;  /* 0x000000ff0f00720c */ /* 0x000fe20003f26270 */
[C---:B------:R-:W-:Y:S02]  /*1f70*/  IMAD R59, R8.reuse, R9, R59 ;  /* 0x00000009083b7224 */ /* 0x040fe400078e023b */
[----:B------:R-:W-:-:S02]  /*1f80*/  IMAD R58, R8, R5, R13 ;  /* 0x00000005083a7224 */ /* 0x000fc400078e020d */
[----:B------:R-:W-:Y:S01]  /*1f90*/  @!P2 IMAD.MOV R63, RZ, RZ, -R63 ;  /* 0x000000ffff3fa224 */ /* 0x000fe200078e0a3f */
[C---:B------:R-:W-:Y:S01]  /*1fa0*/  ISETP.GT.U32.AND P2, PT, R8.reuse, R59, PT ;  /* 0x0000003b0800720c */ /* 0x040fe20003f44070 */
[----:B------:R-:W-:Y:S01]  /*1fb0*/  @!P6 IMAD.IADD R61, R61, 0x1, -R8 ;  /* 0x000000013d3de824 */ /* 0x000fe200078e0a08 */
[----:B------:R-:W-:Y:S01]  /*1fc0*/  ISETP.GT.U32.AND P6, PT, R8, R58, PT ;  /* 0x0000003a0800720c */ /* 0x000fe20003fc4070 */
[----:B------:R-:W-:Y:S01]  /*1fd0*/  @!P4 IMAD.MOV R68, RZ, RZ, -R68 ;  /* 0x000000ffff44c224 */ /* 0x000fe200078e0a44 */
[----:B------:R-:W-:Y:S01]  /*1fe0*/  ISETP.GE.AND P4, PT, R12, RZ, PT ;  /* 0x000000ff0c00720c */ /* 0x000fe20003f86270 */
[----:B------:R-:W-:Y:S02]  /*1ff0*/  VIADD R12, R0, 0x27 ;  /* 0x00000027000c7836 */ /* 0x000fe40000000000 */
[----:B------:R-:W-:Y:S02]  /*2000*/  @!P3 IMAD.IADD R60, R60, 0x1, -R8 ;  /* 0x000000013c3cb824 */ /* 0x000fe400078e0a08 */
[----:B------:R-:W-:Y:S01]  /*2010*/  @!P1 IMAD.MOV R62, RZ, RZ, -R62 ;  /* 0x000000ffff3e9224 */ /* 0x000fe200078e0a3e */
[----:B------:R-:W-:Y:S01]  /*2020*/  ISETP.GE.AND P1, PT, R14, RZ, PT ;  /* 0x000000ff0e00720c */ /* 0x000fe20003f26270 */
[C---:B------:R-:W-:Y:S01]  /*2030*/  VIADD R14, R0.reuse, 0x28 ;  /* 0x00000028000e7836 */ /* 0x040fe20000000000 */
[----:B------:R-:W-:Y:S01]  /*2040*/  IABS R13, R12 ;  /* 0x0000000c000d7213 */ /* 0x000fe20000000000 */
[----:B------:R-:W-:Y:S01]  /*2050*/  VIADD R11, R0, 0x26 ;  /* 0x00000026000b7836 */ /* 0x000fe20000000000 */
[----:B------:R-:W-:Y:S01]  /*2060*/  ISETP.GT.U32.AND P3, PT, R8, R60, PT ;  /* 0x0000003c0800720c */ /* 0x000fe20003f64070 */
[--C-:B------:R-:W-:Y:S01]  /*2070*/  @!P2 IMAD.IADD R59, R59, 0x1, -R8.reuse ;  /* 0x000000013b3ba824 */ /* 0x100fe200078e0a08 */
[----:B------:R-:W-:Y:S01]  /*2080*/  IABS R55, R14 ;  /* 0x0000000e00377213 */ /* 0x000fe20000000000 */
[----:B------:R-:W-:Y:S01]  /*2090*/  @!P6 IMAD.IADD R58, R58, 0x1, -R8 ;  /* 0x000000013a3ae824 */ /* 0x000fe200078e0a08 */
[----:B------:R-:W-:Y:S01]  /*20a0*/  IABS R57, R11 ;  /* 0x0000000b00397213 */ /* 0x000fe20000000000 */
[----:B------:R-:W-:Y:S01]  /*20b0*/  IMAD.HI.U32 R9, R6, R13, RZ ;  /* 0x0000000d06097227 */ /* 0x000fe200078e00ff */
[----:B------:R-:W-:-:S02]  /*20c0*/  ISETP.GT.U32.AND P2, PT, R8, R59, PT ;  /* 0x0000003b0800720c */ /* 0x000fc40003f44070 */
[----:B------:R-:W-:Y:S01]  /*20d0*/  ISETP.GT.U32.AND P6, PT, R8, R58, PT ;  /* 0x0000003a0800720c */ /* 0x000fe20003fc4070 */
[----:B------:R-:W-:Y:S01]  /*20e0*/  @!P0 IMAD.MOV R61, RZ, RZ, -R61 ;  /* 0x000000ffff3d8224 */ /* 0x000fe200078e0a3d */
[----:B------:R-:W-:Y:S01]  /*20f0*/  ISETP.GE.AND P0, PT, R11, RZ, PT ;  /* 0x000000ff0b00720c */ /* 0x000fe20003f06270 */
        /* <DEDUP_REMOVED lines=10> */
[--C-:B------:R-:W-:Y:S02]  /*21a0*/  @!P2 IMAD.IADD R59, R59, 0x1, -R8.reuse ;  /* 0x000000013b3ba824 */ /* 0x100fe400078e0a08 */
[----:B------:R-:W-:Y:S01]  /*21b0*/  @!P6 IMAD.IADD R58, R58, 0x1, -R8 ;  /* 0x000000013a3ae824 */ /* 0x000fe200078e0a08 */
[----:B------:R-:W-:Y:S01]  /*21c0*/  ISETP.GT.U32.AND P6, PT, R8, R55, PT ;  /* 0x000000370800720c */ /* 0x000fe20003fc4070 */
[----:B------:R-:W-:Y:S02]  /*21d0*/  IMAD.MOV R5, RZ, RZ, -R5 ;  /* 0x000000ffff057224 */ /* 0x000fe400078e0a05 */
[----:B------:R-:W-:Y:S01]  /*21e0*/  @!P4 IMAD.MOV R59, RZ, RZ, -R59 ;  /* 0x000000ffff3bc224 */ /* 0x000fe200078e0a3b */
[----:B------:R-:W-:Y:S01]  /*21f0*/  ISETP.GE.AND P4, PT, R14, RZ, PT ;  /* 0x000000ff0e00720c */ /* 0x000fe20003f86270 */
[----:B------:R-:W-:Y:S02]  /*2200*/  IMAD R57, R8, R5, R57 ;  /* 0x0000000508397224 */ /* 0x000fe400078e0239 */
[----:B------:R-:W-:-:S02]  /*2210*/  VIADD R14, R0, 0x2a ;  /* 0x0000002a000e7836 */ /* 0x000fc40000000000 */
[--C-:B------:R-:W-:Y:S01]  /*2220*/  @!P5 IMAD.IADD R56, R56, 0x1, -R8.reuse ;  /* 0x000000013838d824 */ /* 0x100fe200078e0a08 */
[----:B------:R-:W-:Y:S01]  /*2230*/  ISETP.GT.U32.AND P2, PT, R8, R57, PT ;  /* 0x000000390800720c */ /* 0x000fe20003f44070 */
[----:B------:R-:W-:Y:S01]  /*2240*/  VIADD R5, R0, 0x29 ;  /* 0x0000002900057836 */ /* 0x000fe20000000000 */
[----:B------:R-:W-:Y:S01]  /*2250*/  IABS R53, R14 ;  /* 0x0000000e00357213 */ /* 0x000fe20000000000 */
[----:B------:R-:W-:Y:S01]  /*2260*/  @!P6 IMAD.IADD R55, R55, 0x1, -R8 ;  /* 0x000000013737e824 */ /* 0x000fe200078e0a08 */
[----:B------:R-:W-:Y:S01]  /*2270*/  ISETP.GT.U32.AND P6, PT, R8, R56, PT ;  /* 0x000000380800720c */ /* 0x000fe20003fc4070 */
[----:B------:R-:W-:Y:S01]  /*2280*/  VIADD R17, R0, 0x2c ;  /* 0x0000002c00117836 */ /* 0x000fe20000000000 */
[----:B------:R-:W-:Y:S01]  /*2290*/  IABS R11, R5 ;  /* 0x00000005000b7213 */ /* 0x000fe20000000000 */
[----:B------:R-:W-:-:S03]  /*22a0*/  IMAD.HI.U32 R9, R6, R53, RZ ;  /* 0x0000003506097227 */ /* 0x000fc600078e00ff */
[----:B------:R-:W-:Y:S01]  /*22b0*/  IABS R13, R17 ;  /* 0x00000011000d7213 */ /* 0x000fe20000000000 */
[----:B------:R-:W-:Y:S02]  /*22c0*/  IMAD.MOV R9, RZ, RZ, -R9 ;  /* 0x000000ffff097224 */ /* 0x000fe400078e0a09 */
[--C-:B------:R-:W-:Y:S01]  /*22d0*/  @!P2 IMAD.IADD R57, R57, 0x1, -R8.reuse ;  /* 0x000000013939a824 */ /* 0x100fe200078e0a08 */
[----:B------:R-:W-:Y:S01]  /*22e0*/  ISETP.GE.AND P2, PT, R5, RZ, PT ;  /* 0x000000ff0500720c */ /* 0x000fe20003f46270 */
[----:B------:R-:W-:Y:S02]  /*22f0*/  IMAD R53, R8, R9, R53 ;  /* 0x0000000908357224 */ /* 0x000fe400078e0235 */
[----:B------:R-:W-:Y:S01]  /*2300*/  @!P6 IMAD.IADD R56, R56, 0x1, -R8 ;  /* 0x000000013838e824 */ /* 0x000fe200078e0a08 */
[----:B------:R-:W-:Y:S01]  /*2310*/  ISETP.GT.U32.AND P5, PT, R8, R57, PT ;  /* 0x000000390800720c */ /* 0x000fe20003fa4070 */
[----:B------:R-:W-:Y:S01]  /*2320*/  IMAD.HI.U32 R5, R6, R11, RZ ;  /* 0x0000000b06057227 */ /* 0x000fe200078e00ff */
[----:B------:R-:W-:-:S03]  /*2330*/  ISETP.GT.U32.AND P6, PT, R8, R53, PT ;  /* 0x000000350800720c */ /* 0x000fc60003fc4070 */
[----:B------:R-:W-:Y:S02]  /*2340*/  IMAD.MOV R5, RZ, RZ, -R5 ;  /* 0x000000ffff057224 */ /* 0x000fe400078e0a05 */
[----:B------:R-:W-:-:S04]  /*2350*/  IMAD.HI.U32 R9, R6, R13, RZ ;  /* 0x0000000d06097227 */ /* 0x000fc800078e00ff */
[C---:B------:R-:W-:Y:S02]  /*2360*/  IMAD R54, R8.reuse, R5, R11 ;  /* 0x0000000508367224 */ /* 0x040fe400078e020b */
[--C-:B------:R-:W-:Y:S02]  /*2370*/  @!P5 IMAD.IADD R57, R57, 0x1, -R8.reuse ;  /* 0x000000013939d824 */ /* 0x100fe400078e0a08 */
[----:B------:R-:W-:Y:S01]  /*2380*/  @!P6 IMAD.IADD R53, R53, 0x1, -R8 ;  /* 0x000000013535e824 */ /* 0x000fe200078e0a08 */
[----:B------:R-:W-:Y:S01]  /*2390*/  ISETP.GT.U32.AND P5, PT, R8, R54, PT ;  /* 0x000000360800720c */ /* 0x000fe20003fa4070 */
[----:B------:R-:W-:Y:S02]  /*23a0*/  VIADD R16, R0, 0x2b ;  /* 0x0000002b00107836 */ /* 0x000fe40000000000 */
[----:B------:R-:W-:Y:S01]  /*23b0*/  IMAD.MOV R9, RZ, RZ, -R9 ;  /* 0x000000ffff097224 */ /* 0x000fe200078e0a09 */
[C---:B------:R-:W-:Y:S01]  /*23c0*/  ISETP.GT.U32.AND P6, PT, R8.reuse, R53, PT ;  /* 0x000000350800720c */ /* 0x040fe20003fc4070 */
[----:B------:R-:W-:Y:S01]  /*23d0*/  @!P1 IMAD.MOV R58, RZ, RZ, -R58 ;  /* 0x000000ffff3a9224 */ /* 0x000fe200078e0a3a */
[----:B------:R-:W-:Y:S01]  /*23e0*/  IABS R12, R16 ;  /* 0x00000010000c7213 */ /* 0x000fe20000000000 */
[C---:B------:R-:W-:Y:S01]  /*23f0*/  IMAD R9, R8.reuse, R9, R13 ;  /* 0x0000000908097224 */ /* 0x040fe200078e020d */
[----:B------:R-:W-:Y:S01]  /*2400*/  ISETP.GT.U32.AND P1, PT, R8, R55, PT ;  /* 0x000000370800720c */ /* 0x000fe20003f24070 */
[----:B------:R-:W-:Y:S01]  /*2410*/  @!P0 IMAD.MOV R57, RZ, RZ, -R57 ;  /* 0x000000ffff398224 */ /* 0x000fe200078e0a39 */
[----:B------:R-:W-:Y:S01]  /*2420*/  ISETP.GE.AND P0, PT, R16, RZ, PT ;  /* 0x000000ff1000720c */ /* 0x000fe20003f06270 */
[----:B------:R-:W-:-:S02]  /*2430*/  IMAD.MOV.U32 R11, RZ, RZ, R12 ;  /* 0x000000ffff0b7224 */ /* 0x000fc400078e000c */
[----:B------:R-:W-:Y:S02]  /*2440*/  @!P5 IMAD.IADD R54, R54, 0x1, -R8 ;  /* 0x000000013636d824 */ /* 0x000fe400078e0a08 */
[----:B------:R-:W-:-:S03]  /*2450*/  IMAD.HI.U32 R5, R6, R11, RZ ;  /* 0x0000000b06057227 */ /* 0x000fc600078e00ff */
[C---:B------:R-:W-:Y:S01]  /*2460*/  ISETP.GT.U32.AND P5, PT, R8.reuse, R54, PT ;  /* 0x000000360800720c */ /* 0x040fe20003fa4070 */
[--C-:B------:R-:W-:Y:S01]  /*2470*/  @!P6 IMAD.IADD R53, R53, 0x1, -R8.reuse ;  /* 0x000000013535e824 */ /* 0x100fe200078e0a08 */
[----:B------:R-:W-:Y:S01]  /*2480*/  ISETP.GT.U32.AND P6, PT, R8, R9, PT ;  /* 0x000000090800720c */ /* 0x000fe20003fc4070 */
[----:B------:R-:W-:Y:S02]  /*2490*/  IMAD.MOV R5, RZ, RZ, -R5 ;  /* 0x000000ffff057224 */ /* 0x000fe400078e0a05 */
[--C-:B------:R-:W-:Y:S01]  /*24a0*/  @!P1 IMAD.IADD R55, R55, 0x1, -R8.reuse ;  /* 0x0000000137379824 */ /* 0x100fe200078e0a08 */
[----:B------:R-:W-:Y:S01]  /*24b0*/  ISETP.GE.AND P1, PT, R14, RZ, PT ;  /* 0x000000ff0e00720c */ /* 0x000fe20003f26270 */
[----:B------:R-:W-:Y:S02]  /*24c0*/  VIADD R16, R0, 0x2f ;  /* 0x0000002f00107836 */ /* 0x000fe40000000000 */
[----:B------:R-:W-:Y:S02]  /*24d0*/  IMAD R5, R8, R5, R11 ;  /* 0x0000000508057224 */ /* 0x000fe400078e020b */
[----:B------:R-:W-:Y:S01]  /*24e0*/  @!P4 IMAD.MOV R55, RZ, RZ, -R55 ;  /* 0x000000ffff37c224 */ /* 0x000fe200078e0a37 */
[----:B------:R-:W-:Y:S01]  /*24f0*/  ISETP.GE.AND P4, PT, R17, RZ, PT ;  /* 0x000000ff1100720c */ /* 0x000fe20003f86270 */
[--C-:B------:R-:W-:Y:S01]  /*2500*/  @!P5 IMAD.IADD R54, R54, 0x1, -R8.reuse ;  /* 0x000000013636d824 */ /* 0x100fe200078e0a08 */
[----:B------:R-:W-:Y:S01]  /*2510*/  IABS R17, R16 ;  /* 0x0000001000117213 */ /* 0x000fe20000000000 */
[----:B------:R-:W-:-:S02]  /*2520*/  @!P6 IMAD.IADD R9, R9, 0x1, -R8 ;  /* 0x000000010909e824 */ /* 0x000fc400078e0a08 */
[----:B------:R-:W-:Y:S02]  /*2530*/  VIADD R12, R0, 0x2d ;  /* 0x0000002d000c7836 */ /* 0x000fe40000000000 */
[----:B------:R-:W-:Y:S01]  /*2540*/  @!P3 IMAD.MOV R56, RZ, RZ, -R56 ;  /* 0x000000ffff38b224 */ /* 0x000fe200078e0a38 */
[C---:B------:R-:W-:Y:S01]  /*2550*/  ISETP.GT.U32.AND P3, PT, R8.reuse, R5, PT ;  /* 0x000000050800720c */ /* 0x040fe20003f64070 */
[----:B------:R-:W-:Y:S01]  /*2560*/  @!P2 IMAD.MOV R54, RZ, RZ, -R54 ;  /* 0x000000ffff36a224 */ /* 0x000fe200078e0a36 */
[----:B------:R-:W-:Y:S01]  /*2570*/  ISETP.GT.U32.AND P2, PT, R8, R9, PT ;  /* 0x000000090800720c */ /* 0x000fe20003f44070 */
[----:B------:R-:W-:Y:S01]  /*2580*/  IMAD.HI.U32 R13, R6, R17, RZ ;  /* 0x00000011060d7227 */ /* 0x000fe200078e00ff */
[----:B------:R-:W-:Y:S02]  /*2590*/  IABS R15, R12 ;  /* 0x0000000c000f7213 */ /* 0x000fe40000000000 */
[----:B------:R-:W-:Y:S01]  /*25a0*/  ISETP.GE.AND P5, PT, R12, RZ, PT ;  /* 0x000000ff0c00720c */ /* 0x000fe20003fa6270 */
[----:B------:R-:W-:-:S02]  /*25b0*/  IMAD.MOV R14, RZ, RZ, -R13 ;  /* 0x000000ffff0e7224 */ /* 0x000fc400078e0a0d */
[----:B------:R-:W-:-:S04]  /*25c0*/  IMAD.HI.U32 R11, R6, R15, RZ ;  /* 0x0000000f060b7227 */ /* 0x000fc800078e00ff */
[----:B------:R-:W-:Y:S02]  /*25d0*/  IMAD R17, R8, R14, R17 ;  /* 0x0000000e08117224 */ /* 0x000fe400078e0211 */
[----:B------:R-:W-:Y:S02]  /*25e0*/  IMAD.MOV R11, RZ, RZ, -R11 ;  /* 0x000000ffff0b7224 */ /* 0x000fe400078e0a0b */
[----:B------:R-:W-:Y:S02]  /*25f0*/  VIADD R12, R0, 0x2e ;  /* 0x0000002e000c7836 */ /* 0x000fe40000000000 */
[--C-:B------:R-:W-:Y:S02]  /*2600*/  @!P3 IMAD.IADD R5, R5, 0x1, -R8.reuse ;  /* 0x000000010505b824 */ /* 0x100fe400078e0a08 */
[----:B------:R-:W-:Y:S01]  /*2610*/  @!P2 IMAD.IADD R9, R9, 0x1, -R8 ;  /* 0x000000010909a824 */ /* 0x000fe200078e0a08 */
[C---:B------:R-:W-:Y:S01]  /*2620*/  ISETP.GT.U32.AND P2, PT, R8.reuse, R17, PT ;  /* 0x000000110800720c */ /* 0x040fe20003f44070 */
[----:B------:R-:W-:Y:S01]  /*2630*/  IMAD R11, R8, R11, R15 ;  /* 0x0000000b080b7224 */ /* 0x000fe200078e020f */
[----:B------:R-:W-:Y:S01]  /*2640*/  IABS R15, R12 ;  /* 0x0000000c000f7213 */ /* 0x000fe20000000000 */
[----:B------:R-:W-:Y:S01]  /*2650*/  VIADD R22, R0, 0x32 ;  /* 0x0000003200167836 */ /* 0x000fe20000000000 */
[----:B------:R-:W-:Y:S01]  /*2660*/  ISETP.GT.U32.AND P6, PT, R8, R5, PT ;  /* 0x000000050800720c */ /* 0x000fe20003fc4070 */
[----:B------:R-:W-:Y:S01]  /*2670*/  @!P1 IMAD.MOV R53, RZ, RZ, -R53 ;  /* 0x000000ffff359224 */ /* 0x000fe200078e0a35 */
[----:B------:R-:W-:Y:S01]  /*2680*/  ISETP.GE.AND P3, PT, R12, RZ, PT ;  /* 0x000000ff0c00720c */ /* 0x000fe20003f66270 */
[----:B------:R-:W-:Y:S01]  /*2690*/  IMAD.HI.U32 R12, R6, R15, RZ ;  /* 0x0000000f060c7227 */ /* 0x000fe200078e00ff */
[----:B------:R-:W-:-:S02]  /*26a0*/  IABS R23, R22 ;  /* 0x0000001600177213 */ /* 0x000fc40000000000 */
[C---:B------:R-:W-:Y:S01]  /*26b0*/  ISETP.GT.U32.AND P1, PT, R8.reuse, R11, PT ;  /* 0x0000000b0800720c */ /* 0x040fe20003f24070 */
[----:B------:R-:W-:Y:S02]  /*26c0*/  IMAD.MOV R12, RZ, RZ, -R12 ;  /* 0x000000ffff0c7224 */ /* 0x000fe400078e0a0c */
[--C-:B------:R-:W-:Y:S02]  /*26d0*/  @!P2 IMAD.IADD R17, R17, 0x1, -R8.reuse ;  /* 0x000000011111a824 */ /* 0x100fe400078e0a08 */
[C---:B------:R-:W-:Y:S02]  /*26e0*/  IMAD R13, R8.reuse, R12, R15 ;  /* 0x0000000c080d7224 */ /* 0x040fe400078e020f */
[----:B------:R-:W-:Y:S01]  /*26f0*/  @!P6 IMAD.IADD R5, R5, 0x1, -R8 ;  /* 0x000000010505e824 */ /* 0x000fe200078e0a08 */
[----:B------:R-:W-:Y:S01]  /*2700*/  ISETP.GT.U32.AND P2, PT, R8, R17, PT ;  /* 0x000000110800720c */ /* 0x000fe20003f44070 */
[----:B------:R-:W-:Y:S01]  /*2710*/  VIADD R18, R0, 0x30 ;  /* 0x0000003000127836 */ /* 0x000fe20000000000 */
[----:B------:R-:W-:Y:S01]  /*2720*/  ISETP.GT.U32.AND P6, PT, R8, R13, PT ;  /* 0x0000000d0800720c */ /* 0x000fe20003fc4070 */
[----:B------:R-:W-:-:S02]  /*2730*/  IMAD.MOV.U32 R15, RZ, RZ, R5 ;  /* 0x000000ffff0f7224 */ /* 0x000fc400078e0005 */
[----:B------:R-:W-:Y:S01]  /*2740*/  IMAD.HI.U32 R5, R6, R23, RZ ;  /* 0x0000001706057227 */ /* 0x000fe200078e00ff */
[----:B------:R-:W-:-:S03]  /*2750*/  IABS R19, R18 ;  /* 0x0000001200137213 */ /* 0x000fc60000000000 */
[----:B------:R-:W-:Y:S02]  /*2760*/  VIADD R20, R0, 0x31 ;  /* 0x0000003100147836 */ /* 0x000fe40000000000 */
[----:B------:R-:W-:Y:S02]  /*2770*/  IMAD.MOV R5, RZ, RZ, -R5 ;  /* 0x000000ffff057224 */ /* 0x000fe400078e0a05 */
[----:B------:R-:W-:Y:S01]  /*2780*/  IMAD.HI.U32 R12, R6, R19, RZ ;  /* 0x00000013060c7227 */ /* 0x000fe200078e00ff */
[----:B------:R-:W-:-:S03]  /*2790*/  IABS R21, R20 ;  /* 0x0000001400157213 */ /* 0x000fc60000000000 */
[----:B------:R-:W-:Y:S02]  /*27a0*/  IMAD R5, R8, R5, R23 ;  /* 0x0000000508057224 */ /* 0x000fe400078e0217 */
[----:B------:R-:W-:Y:S01]  /*27b0*/  @!P1 IMAD.IADD R11, R11, 0x1, -R8 ;  /* 0x000000010b0b9824 */ /* 0x000fe200078e0a08 */
[----:B------:R-:W-:Y:S01]  /*27c0*/  ISETP.GE.AND P1, PT, R16, RZ, PT ;  /* 0x000000ff1000720c */ /* 0x000fe20003f26270 */
[----:B------:R-:W-:Y:S02]  /*27d0*/  IMAD.MOV R12, RZ, RZ, -R12 ;  /* 0x000000ffff0c7224 */ /* 0x000fe400078e0a0c */
[----:B------:R-:W-:Y:S01]  /*27e0*/  @!P2 IMAD.IADD R17, R17, 0x1, -R8 ;  /* 0x000000011111a824 */ /* 0x000fe200078e0a08 */
[----:B------:R-:W-:Y:S01]  /*27f0*/  ISETP.GT.U32.AND P2, PT, R8, R5, PT ;  /* 0x000000050800720c */ /* 0x000fe20003f44070 */
[----:B------:R-:W-:-:S04]  /*2800*/  IMAD.HI.U32 R14, R6, R21, RZ ;  /* 0x00000015060e7227 */ /* 0x000fc800078e00ff */
[----:B------:R-:W-:Y:S01]  /*2810*/  @!P6 IMAD.IADD R13, R13, 0x1, -R8 ;  /* 0x000000010d0de824 */ /* 0x000fe200078e0a08 */
[C---:B------:R-:W-:Y:S01]  /*2820*/  ISETP.GT.U32.AND P6, PT, R8.reuse, R11, PT ;  /* 0x0000000b0800720c */ /* 0x040fe20003fc4070 */
[C---:B------:R-:W-:Y:S02]  /*2830*/  IMAD R19, R8.reuse, R12, R19 ;  /* 0x0000000c08137224 */ /* 0x040fe400078e0213 */
[----:B------:R-:W-:Y:S02]  /*2840*/  IMAD.MOV.U32 R51, RZ, RZ, R9 ;  /* 0x000000ffff337224 */ /* 0x000fe400078e0009 */
[----:B------:R-:W-:Y:S02]  /*2850*/  IMAD.MOV R14, RZ, RZ, -R14 ;  /* 0x000000ffff0e7224 */ /* 0x000fe400078e0a0e */
[----:B------:R-:W-:Y:S01]  /*2860*/  @!P4 IMAD.MOV R51, RZ, RZ, -R51 ;  /* 0x000000ffff33c224 */ /* 0x000fe200078e0a33 */
[C---:B------:R-:W-:Y:S01]  /*2870*/  ISETP.GT.U32.AND P4, PT, R8.reuse, R19, PT ;  /* 0x000000130800720c */ /* 0x040fe20003f84070 */
[----:B------:R-:W-:-:S02]  /*2880*/  IMAD R21, R8, R14, R21 ;  /* 0x0000000e08157224 */ /* 0x000fc400078e0215 */
[----:B------:R-:W-:Y:S02]  /*2890*/  VIADD R14, R0, 0x34 ;  /* 0x00000034000e7836 */ /* 0x000fe40000000000 */
[--C-:B------:R-:W-:Y:S02]  /*28a0*/  @!P2 IMAD.IADD R5, R5, 0x1, -R8.reuse ;  /* 0x000000010505a824 */ /* 0x100fe400078e0a08 */
[----:B------:R-:W-:Y:S01]  /*28b0*/  @!P6 IMAD.IADD R11, R11, 0x1, -R8 ;  /* 0x000000010b0be824 */ /* 0x000fe200078e0a08 */
[----:B------:R-:W-:Y:S01]  /*28c0*/  IABS R23, R14 ;  /* 0x0000000e00177213 */ /* 0x000fe20000000000 */
[----:B------:R-:W-:Y:S01]  /*28d0*/  @!P0 IMAD.MOV R15, RZ, RZ, -R15 ;  /* 0x000000ffff0f8224 */ /* 0x000fe200078e0a0f */
[C---:B------:R-:W-:Y:S01]  /*28e0*/  ISETP.GT.U32.AND P2, PT, R8.reuse, R5, PT ;  /* 0x000000050800720c */ /* 0x040fe20003f44070 */
[----:B------:R-:W-:Y:S01]  /*28f0*/  IMAD.MOV.U32 R29, RZ, RZ, R11 ;  /* 0x000000ffff1d7224 */ /* 0x000fe200078e000b */
[----:B------:R-:W-:Y:S01]  /*2900*/  ISETP.GT.U32.AND P6, PT, R8, R21, PT ;  /* 0x000000150800720c */ /* 0x000fe20003fc4070 */
[----:B------:R-:W-:Y:S01]  /*2910*/  IMAD.HI.U32 R11, R6, R23, RZ ;  /* 0x00000017060b7227 */ /* 0x000fe200078e00ff */
[----:B------:R-:W-:-:S03]  /*2920*/  ISETP.GT.U32.AND P0, PT, R8, R13, PT ;  /* 0x0000000d0800720c */ /* 0x000fc60003f04070 */
[--C-:B------:R-:W-:Y:S01]  /*2930*/  @!P4 IMAD.IADD R19, R19, 0x1, -R8.reuse ;  /* 0x000000011313c824 */ /* 0x100fe200078e0a08 */
[----:B------:R-:W-:Y:S01]  /*2940*/  ISETP.GE.AND P4, PT, R20, RZ, PT ;  /* 0x000000ff1400720c */ /* 0x000fe20003f86270 */
[----:B------:R-:W-:Y:S02]  /*2950*/  IMAD.MOV R11, RZ, RZ, -R11 ;  /* 0x000000ffff0b7224 */ /* 0x000fe400078e0a0b */
[----:B------:R-:W-:Y:S01]  /*2960*/  @!P5 IMAD.MOV R29, RZ, RZ, -R29 ;  /* 0x000000ffff1dd224 */ /* 0x000fe200078e0a1d */
[C---:B------:R-:W-:Y:S01]  /*2970*/  ISETP.GT.U32.AND P5, PT, R8.reuse, R19, PT ;  /* 0x000000130800720c */ /* 0x040fe20003fa4070 */
[----:B------:R-:W-:Y:S02]  /*2980*/  IMAD R11, R8, R11, R23 ;  /* 0x0000000b080b7224 */ /* 0x000fe400078e0217 */
[--C-:B------:R-:W-:Y:S02]  /*2990*/  @!P2 IMAD.IADD R5, R5, 0x1, -R8.reuse ;  /* 0x000000010505a824 */ /* 0x100fe400078e0a08 */
[----:B------:R-:W-:Y:S01]  /*29a0*/  VIADD R12, R0, 0x33 ;  /* 0x00000033000c7836 */ /* 0x000fe20000000000 */
[----:B------:R-:W-:Y:S01]  /*29b0*/  ISETP.GT.U32.AND P2, PT, R8, R11, PT ;  /* 0x0000000b0800720c */ /* 0x000fe20003f44070 */
[----:B------:R-:W-:-:S02]  /*29c0*/  @!P6 IMAD.IADD R21, R21, 0x1, -R8 ;  /* 0x000000011515e824 */ /* 0x000fc400078e0a08 */
[--C-:B------:R-:W-:Y:S01]  /*29d0*/  @!P0 IMAD.IADD R13, R13, 0x1, -R8.reuse ;  /* 0x000000010d0d8824 */ /* 0x100fe200078e0a08 */
[----:B------:R-:W-:Y:S01]  /*29e0*/  IABS R27, R12 ;  /* 0x0000000c001b7213 */ /* 0x000fe20000000000 */
[----:B------:R-:W-:Y:S01]  /*29f0*/  IMAD.MOV.U32 R43, RZ, RZ, R5 ;  /* 0x000000ffff2b7224 */ /* 0x000fe200078e0005 */
[----:B------:R-:W-:Y:S01]  /*2a00*/  ISETP.GE.AND P0, PT, R18, RZ, PT ;  /* 0x000000ff1200720c */ /* 0x000fe20003f06270 */
[--C-:B------:R-:W-:Y:S01]  /*2a10*/  @!P5 IMAD.IADD R19, R19, 0x1, -R8.reuse ;  /* 0x000000011313d824 */ /* 0x100fe200078e0a08 */
[----:B------:R-:W-:Y:S01]  /*2a20*/  ISETP.GE.AND P5, PT, R12, RZ, PT ;  /* 0x000000ff0c00720c */ /* 0x000fe20003fa6270 */
[----:B------:R-:W-:Y:S01]  /*2a30*/  VIADD R12, R0, 0x35 ;  /* 0x00000035000c7836 */ /* 0x000fe20000000000 */
[----:B------:R-:W-:Y:S01]  /*2a40*/  ISETP.GT.U32.AND P6, PT, R8, R21, PT ;  /* 0x000000150800720c */ /* 0x000fe20003fc4070 */
[----:B------:R-:W-:Y:S02]  /*2a50*/  IMAD.MOV.U32 R47, RZ, RZ, R19 ;  /* 0x000000ffff2f7224 */ /* 0x000fe400078e0013 */
[----:B------:R-:W-:Y:S01]  /*2a60*/  @!P2 IMAD.IADD R11, R11, 0x1, -R8 ;  /* 0x000000010b0ba824 */ /* 0x000fe200078e0a08 */
[----:B------:R-:W-:Y:S01]  /*2a70*/  IABS R19, R12 ;  /* 0x0000000c00137213 */ /* 0x000fe20000000000 */
[----:B------:R-:W-:-:S03]  /*2a80*/  IMAD.HI.U32 R9, R6, R27, RZ ;  /* 0x0000001b06097227 */ /* 0x000fc600078e00ff */
[----:B------:R-:W-:Y:S01]  /*2a90*/  ISETP.GT.U32.AND P2, PT, R8, R11, PT ;  /* 0x0000000b0800720c */ /* 0x000fe20003f44070 */
[----:B------:R-:W-:-:S04]  /*2aa0*/  IMAD.HI.U32 R5, R6, R19, RZ ;  /* 0x0000001306057227 */ /* 0x000fc800078e00ff */
[----:B------:R-:W-:Y:S02]  /*2ab0*/  IMAD.MOV R9, RZ, RZ, -R9 ;  /* 0x000000ffff097224 */ /* 0x000fe400078e0a09 */
[----:B------:R-:W-:Y:S01]  /*2ac0*/  @!P0 IMAD.MOV R47, RZ, RZ, -R47 ;  /* 0x000000ffff2f8224 */ /* 0x000fe200078e0a2f */
[----:B------:R-:W-:Y:S01]  /*2ad0*/  ISETP.GE.AND P0, PT, R12, RZ, PT ;  /* 0x000000ff0c00720c */ /* 0x000fe20003f06270 */
[----:B------:R-:W-:Y:S02]  /*2ae0*/  IMAD.MOV.U32 R49, RZ, RZ, R13 ;  /* 0x000000ffff317224 */ /* 0x000fe400078e000d */
[----:B------:R-:W-:Y:S01]  /*2af0*/  @!P6 IMAD.IADD R21, R21, 0x1, -R8 ;  /* 0x000000011515e824 */ /* 0x000fe200078e0a08 */
[----:B------:R-:W-:Y:S01]  /*2b00*/  ISETP.GE.AND P6, PT, R14, RZ, PT ;  /* 0x000000ff0e00720c */ /* 0x000fe20003fc6270 */
[----:B------:R-:W-:Y:S02]  /*2b10*/  VIADD R13, R0, 0x36 ;  /* 0x00000036000d7836 */ /* 0x000fe40000000000 */
[----:B------:R-:W-:-:S02]  /*2b20*/  IMAD.MOV R12, RZ, RZ, -R5 ;  /* 0x000000ffff0c7224 */ /* 0x000fc400078e0a05 */
[----:B------:R-:W-:Y:S02]  /*2b30*/  IMAD R9, R8, R9, R27 ;  /* 0x0000000908097224 */ /* 0x000fe400078e021b */
[----:B------:R-:W-:Y:S02]  /*2b40*/  IMAD.MOV.U32 R31, RZ, RZ, R17 ;  /* 0x000000ffff1f7224 */ /* 0x000fe400078e0011 */
[----:B------:R-:W-:Y:S02]  /*2b50*/  VIADD R14, R0, 0x37 ;  /* 0x00000037000e7836 */ /* 0x000fe40000000000 */
[----:B------:R-:W-:Y:S01]  /*2b60*/  IMAD.MOV.U32 R33, RZ, RZ, R21 ;  /* 0x000000ffff217224 */ /* 0x000fe200078e0015 */
[----:B------:R-:W-:Y:S01]  /*2b70*/  IABS R21, R13 ;  /* 0x0000000d00157213 */ /* 0x000fe20000000000 */
[C---:B------:R-:W-:Y:S01]  /*2b80*/  IMAD R19, R8.reuse, R12, R19 ;  /* 0x0000000c08137224 */ /* 0x040fe200078e0213 */
[----:B------:R-:W-:Y:S01]  /*2b90*/  IABS R23, R14 ;  /* 0x0000000e00177213 */ /* 0x000fe20000000000 */
[----:B------:R-:W-:Y:S01]  /*2ba0*/  @!P1 IMAD.MOV R31, RZ, RZ, -R31 ;  /* 0x000000ffff1f9224 */ /* 0x000fe200078e0a1f */
[C---:B------:R-:W-:Y:S01]  /*2bb0*/  ISETP.GT.U32.AND P1, PT, R8.reuse, R9, PT ;  /* 0x000000090800720c */ /* 0x040fe20003f24070 */
[----:B------:R-:W-:Y:S01]  /*2bc0*/  @!P2 IMAD.IADD R11, R11, 0x1, -R8 ;  /* 0x000000010b0ba824 */ /* 0x000fe200078e0a08 */
[----:B------:R-:W-:Y:S01]  /*2bd0*/  ISETP.GT.U32.AND P2, PT, R8, R19, PT ;  /* 0x000000130800720c */ /* 0x000fe20003f44070 */
[----:B------:R-:W-:-:S04]  /*2be0*/  IMAD.HI.U32 R5, R6, R21, RZ ;  /* 0x0000001506057227 */ /* 0x000fc800078e00ff */
[----:B------:R-:W-:Y:S02]  /*2bf0*/  IMAD R102, R10, 0x40, R3 ;  /* 0x000000400a667824 */ /* 0x000fe400078e0203 */
[----:B------:R-:W-:-:S03]  /*2c00*/  IMAD.HI.U32 R3, R6, R23, RZ ;  /* 0x0000001706037227 */ /* 0x000fc600078e00ff */
[----:B------:R1:W-:Y:S01]  /*2c10*/  STL [R1+0xc4], R102 ;  /* 0x0000c46601007387 */ /* 0x0003e20000100800 */
[----:B------:R-:W-:Y:S02]  /*2c20*/  IMAD.MOV R5, RZ, RZ, -R5 ;  /* 0x000000ffff057224 */ /* 0x000fe400078e0a05 */
[----:B------:R-:W-:Y:S02]  /*2c30*/  IMAD.MOV R3, RZ, RZ, -R3 ;  /* 0x000000ffff037224 */ /* 0x000fe400078e0a03 */
[----:B------:R-:W-:Y:S01]  /*2c40*/  IMAD R21, R8, R5, R21 ;  /* 0x0000000508157224 */ /* 0x000fe200078e0215 */
[----:B------:R-:W-:Y:S01]  /*2c50*/  SHF.R.U32.HI R5, RZ, 0x6, R25 ;  /* 0x00000006ff057819 */ /* 0x000fe20000011619 */
[----:B------:R-:W-:Y:S01]  /*2c60*/  @!P3 IMAD.MOV R49, RZ, RZ, -R49 ;  /* 0x000000ffff31b224 */ /* 0x000fe200078e0a31 */
[----:B------:R-:W-:Y:S01]  /*2c70*/  ISETP.GE.AND P3, PT, R22, RZ, PT ;  /* 0x000000ff1600720c */ /* 0x000fe20003f66270 */
[--C-:B------:R-:W-:Y:S02]  /*2c80*/  @!P1 IMAD.IADD R9, R9, 0x1, -R8.reuse ;  /* 0x0000000109099824 */ /* 0x100fe400078e0a08 */
[C---:B------:R-:W-:Y:S01]  /*2c90*/  IMAD R23, R8.reuse, R3, R23 ;  /* 0x0000000308177224 */ /* 0x040fe200078e0217 */
[----:B------:R-:W-:Y:S01]  /*2ca0*/  SGXT.U32 R3, R5, 0x1 ;  /* 0x000000010503781a */ /* 0x000fe20000000000 */
[--C-:B------:R-:W-:Y:S01]  /*2cb0*/  @!P2 IMAD.IADD R19, R19, 0x1, -R8.reuse ;  /* 0x000000011313a824 */ /* 0x100fe200078e0a08 */
[C---:B------:R-:W-:Y:S01]  /*2cc0*/  ISETP.GT.U32.AND P2, PT, R8.reuse, R21, PT ;  /* 0x000000150800720c */ /* 0x040fe20003f44070 */
[----:B------:R-:W-:Y:S01]  /*2cd0*/  IMAD.MOV.U32 R39, RZ, RZ, R11 ;  /* 0x000000ffff277224 */ /* 0x000fe200078e000b */
[----:B------:R-:W-:Y:S01]  /*2ce0*/  ISETP.GT.U32.AND P1, PT, R8, R9, PT ;  /* 0x000000090800720c */ /* 0x000fe20003f24070 */
[----:B------:R-:W-:Y:S01]  /*2cf0*/  VIADD R12, R0, 0x39 ;  /* 0x00000039000c7836 */ /* 0x000fe20000000000 */
[----:B------:R-:W-:Y:S01]  /*2d00*/  IABS R11, R0 ;  /* 0x00000000000b7213 */ /* 0x000fe20000000000 */
[----:B------:R-:W-:Y:S01]  /*2d10*/  @!P6 IMAD.MOV R39, RZ, RZ, -R39 ;  /* 0x000000ffff27e224 */ /* 0x000fe200078e0a27 */
[----:B------:R-:W-:Y:S01]  /*2d20*/  ISETP.GT.U32.AND P6, PT, R8, R23, PT ;  /* 0x000000170800720c */ /* 0x000fe20003fc4070 */
[----:B------:R-:W-:Y:S01]  /*2d30*/  @!P3 IMAD.MOV R43, RZ, RZ, -R43 ;  /* 0x000000ffff2bb224 */ /* 0x000fe200078e0a2b */
[----:B------:R-:W-:Y:S01]  /*2d40*/  IABS R45, R12 ;  /* 0x0000000c002d7213 */ /* 0x000fe20000000000 */
[----:B------:R-:W-:Y:S01]  /*2d50*/  VIADD R16, R0, 0x38 ;  /* 0x0000003800107836 */ /* 0x000fe20000000000 */
[----:B------:R-:W-:Y:S01]  /*2d60*/  ISETP.GE.AND P3, PT, R14, RZ, PT ;  /* 0x000000ff0e00720c */ /* 0x000fe20003f66270 */
[C---:B------:R-:W-:Y:S01]  /*2d70*/  VIADD R14, R0.reuse, 0x3a ;  /* 0x0000003a000e7836 */ /* 0x040fe20000000000 */
[----:B------:R-:W-:Y:S01]  /*2d80*/  LOP3.LUT R228, R3, 0x20, RZ, 0xfc, !PT ;  /* 0x0000002003e47812 */ /* 0x000fe200078efcff */
[--C-:B------:R-:W-:Y:S01]  /*2d90*/  @!P2 IMAD.IADD R21, R21, 0x1, -R8.reuse ;  /* 0x000000011515a824 */ /* 0x100fe200078e0a08 */
[----:B------:R-:W-:Y:S01]  /*2da0*/  IABS R27, R16 ;  /* 0x00000010001b7213 */ /* 0x000fe20000000000 */
[----:B------:R-:W-:Y:S01]  /*2db0*/  @!P1 IMAD.IADD R9, R9, 0x1, -R8 ;  /* 0x0000000109099824 */ /* 0x000fe200078e0a08 */
[----:B------:R-:W-:Y:S01]  /*2dc0*/  IABS R83, R14 ;  /* 0x0000000e00537213 */ /* 0x000fe20000000000 */
[----:B------:R-:W-:Y:S01]  /*2dd0*/  VIADD R22, R0, 0x3b ;  /* 0x0000003b00167836 */ /* 0x000fe20000000000 */
[----:B------:R-:W-:Y:S01]  /*2de0*/  ISETP.GT.U32.AND P2, PT, R8, R21, PT ;  /* 0x000000150800720c */ /* 0x000fe20003f44070 */
[----:B------:R-:W-:Y:S01]  /*2df0*/  IMAD.HI.U32 R5, R6, R45, RZ ;  /* 0x0000002d06057227 */ /* 0x000fe200078e00ff */
[----:B------:R-:W-:-:S02]  /*2e00*/  ISETP.GE.AND P1, PT, R16, RZ, PT ;  /* 0x000000ff1000720c */ /* 0x000fc40003f26270 */
[----:B------:R-:W-:Y:S01]  /*2e10*/  IABS R109, R22 ;  /* 0x00000016006d7213 */ /* 0x000fe20000000000 */
[----:B------:R-:W-:Y:S01]  /*2e20*/  @!P6 IMAD.IADD R23, R23, 0x1, -R8 ;  /* 0x000000011717e824 */ /* 0x000fe200078e0a08 */
[C---:B------:R-:W-:Y:S01]  /*2e30*/  LOP3.LUT R227, R3.reuse, 0x22, RZ, 0xfc, !PT ;  /* 0x0000002203e37812 */ /* 0x040fe200078efcff */
[----:B------:R-:W-:Y:S01]  /*2e40*/  IMAD.MOV.U32 R35, RZ, RZ, R9 ;  /* 0x000000ffff237224 */ /* 0x000fe200078e0009 */
[C---:B------:R-:W-:Y:S01]  /*2e50*/  LOP3.LUT R233, R3.reuse, 0x40, RZ, 0xfc, !PT ;  /* 0x0000004003e97812 */ /* 0x040fe200078efcff */
[----:B------:R-:W-:Y:S01]  /*2e60*/  IMAD.MOV R5, RZ, RZ, -R5 ;  /* 0x000000ffff057224 */ /* 0x000fe200078e0a05 */
[C---:B------:R-:W-:Y:S01]  /*2e70*/  ISETP.GT.U32.AND P6, PT, R8.reuse, R23, PT ;  /* 0x000000170800720c */ /* 0x040fe20003fc4070 */
[----:B------:R-:W-:Y:S01]  /*2e80*/  @!P5 IMAD.MOV R35, RZ, RZ, -R35 ;  /* 0x000000ffff23d224 */ /* 0x000fe200078e0a23 */
[----:B------:R-:W-:Y:S01]  /*2e90*/  ISETP.GT.U32.AND P5, PT, R8, R19, PT ;  /* 0x000000130800720c */ /* 0x000fe20003fa4070 */
[----:B------:R-:W-:Y:S01]  /*2ea0*/  IMAD.HI.U32 R9, R6, R83, RZ ;  /* 0x0000005306097227 */ /* 0x000fe200078e00ff */
[----:B------:R-:W-:-:S02]  /*2eb0*/  LOP3.LUT R234, R3, 0x42, RZ, 0xfc, !PT ;  /* 0x0000004203ea7812 */ /* 0x000fc400078efcff */
[C---:B------:R-:W-:Y:S01]  /*2ec0*/  LOP3.LUT R249, R3.reuse, 0x60, RZ, 0xfc, !PT ;  /* 0x0000006003f97812 */ /* 0x040fe200078efcff */
[C---:B-----5:R-:W-:Y:S01]  /*2ed0*/  IMAD R121, R3.reuse, R74, RZ ;  /* 0x0000004a03797224 */ /* 0x060fe200078e02ff */
[C---:B------:R-:W-:Y:S01]  /*2ee0*/  LOP3.LUT R250, R3.reuse, 0x62, RZ, 0xfc, !PT ;  /* 0x0000006203fa7812 */ /* 0x040fe200078efcff */
[----:B------:R-:W-:Y:S01]  /*2ef0*/  IMAD R45, R8, R5, R45 ;  /* 0x00000005082d7224 */ /* 0x000fe200078e022d */
[C---:B------:R-:W-:Y:S01]  /*2f00*/  LOP3.LUT R226, R3.reuse, 0x24, RZ, 0xfc, !PT ;  /* 0x0000002403e27812 */ /* 0x040fe200078efcff */
[----:B------:R-:W-:Y:S01]  /*2f10*/  VIADD R24, R0, 0x3c ;  /* 0x0000003c00187836 */ /* 0x000fe20000000000 */
[C---:B------:R-:W-:Y:S01]  /*2f20*/  LOP3.LUT R224, R3.reuse, 0x26, RZ, 0xfc, !PT ;  /* 0x0000002603e07812 */ /* 0x040fe200078efcff */
[C---:B------:R-:W-:Y:S01]  /*2f30*/  IMAD.HI.U32 R10, R6.reuse, R27, RZ ;  /* 0x0000001b060a7227 */ /* 0x040fe200078e00ff */
[C---:B------:R-:W-:Y:S02]  /*2f40*/  LOP3.LUT R235, R3.reuse, 0x44, RZ, 0xfc, !PT ;  /* 0x0000004403eb7812 */ /* 0x040fe400078efcff */
[----:B------:R-:W-:Y:S01]  /*2f50*/  IABS R111, R24 ;  /* 0x00000018006f7213 */ /* 0x000fe20000000000 */
[----:B------:R-:W-:Y:S01]  /*2f60*/  IMAD.HI.U32 R5, R6, R109, RZ ;  /* 0x0000006d06057227 */ /* 0x000fe200078e00ff */
[----:B------:R-:W-:-:S02]  /*2f70*/  LOP3.LUT R236, R3, 0x46, RZ, 0xfc, !PT ;  /* 0x0000004603ec7812 */ /* 0x000fc400078efcff */
[C---:B------:R-:W-:Y:S01]  /*2f80*/  LOP3.LUT R251, R3.reuse, 0x64, RZ, 0xfc, !PT ;  /* 0x0000006403fb7812 */ /* 0x040fe200078efcff */
[----:B------:R-:W-:Y:S01]  /*2f90*/  IMAD.MOV R9, RZ, RZ, -R9 ;  /* 0x000000ffff097224 */ /* 0x000fe200078e0a09 */
[C---:B------:R-:W-:Y:S01]  /*2fa0*/  LOP3.LUT R252, R3.reuse, 0x66, RZ, 0xfc, !PT ;  /* 0x0000006603fc7812 */ /* 0x040fe200078efcff */
[----:B------:R-:W-:Y:S01]  /*2fb0*/  IMAD R129, R74, 0x2, R121 ;  /* 0x000000024a817824 */ /* 0x000fe200078e0279 */
[C---:B------:R-:W-:Y:S01]  /*2fc0*/  LOP3.LUT R223, R3.reuse, 0x28, RZ, 0xfc, !PT ;  /* 0x0000002803df7812 */ /* 0x040fe200078efcff */
[----:B------:R-:W-:Y:S01]  /*2fd0*/  IMAD.MOV R10, RZ, RZ, -R10 ;  /* 0x000000ffff0a7224 */ /* 0x000fe200078e0a0a */
[C---:B------:R-:W-:Y:S01]  /*2fe0*/  LOP3.LUT R222, R3.reuse, 0x2a, RZ, 0xfc, !PT ;  /* 0x0000002a03de7812 */ /* 0x040fe200078efcff */
[----:B------:R-:W-:Y:S01]  /*2ff0*/  VIADD R26, R0, 0x3d ;  /* 0x0000003d001a7836 */ /* 0x000fe20000000000 */
[C---:B------:R-:W-:Y:S01]  /*3000*/  LOP3.LUT R237, R3.reuse, 0x48, RZ, 0xfc, !PT ;  /* 0x0000004803ed7812 */ /* 0x040fe200078efcff */
[----:B------:R-:W-:Y:S01]  /*3010*/  IMAD.MOV R5, RZ, RZ, -R5 ;  /* 0x000000ffff057224 */ /* 0x000fe200078e0a05 */
[----:B------:R-:W-:Y:S01]  /*3020*/  LOP3.LUT R238, R3, 0x4a, RZ, 0xfc, !PT ;  /* 0x0000004a03ee7812 */ /* 0x000fe200078efcff */
[C---:B------:R-:W-:Y:S01]  /*3030*/  IMAD R83, R8.reuse, R9, R83 ;  /* 0x0000000908537224 */ /* 0x040fe200078e0253 */
[----:B------:R-:W-:Y:S01]  /*3040*/  IABS R115, R26 ;  /* 0x0000001a00737213 */ /* 0x000fe20000000000 */
[----:B------:R-:W-:Y:S01]  /*3050*/  @!P2 IMAD.IADD R21, R21, 0x1, -R8 ;  /* 0x000000011515a824 */ /* 0x000fe200078e0a08 */
[----:B------:R-:W-:Y:S01]  /*3060*/  ISETP.GT.U32.AND P2, PT, R8, R45, PT ;  /* 0x0000002d0800720c */ /* 0x000fe20003f44070 */
[----:B------:R-:W-:Y:S01]  /*3070*/  IMAD R133, R74, 0x2, R129 ;  /* 0x000000024a857824 */ /* 0x000fe200078e0281 */
[C---:B------:R-:W-:Y:S01]  /*3080*/  LOP3.LUT R221, R3.reuse, 0x2c, RZ, 0xfc, !PT ;  /* 0x0000002c03dd7812 */ /* 0x040fe200078efcff */
[C---:B------:R-:W-:Y:S01]  /*3090*/  IMAD R27, R8.reuse, R10, R27 ;  /* 0x0000000a081b7224 */ /* 0x040fe200078e021b */
[----:B------:R-:W-:Y:S01]  /*30a0*/  IABS R10, R102 ;  /* 0x00000066000a7213 */ /* 0x000fe20000000000 */
[----:B------:R-:W-:Y:S01]  /*30b0*/  IMAD R109, R8, R5, R109 ;  /* 0x00000005086d7224 */ /* 0x000fe200078e026d */
[----:B------:R-:W-:Y:S01]  /*30c0*/  LOP3.LUT R220, R3, 0x2e, RZ, 0xfc, !PT ;  /* 0x0000002e03dc7812 */ /* 0x000fe200078efcff */
[----:B------:R-:W-:Y:S01]  /*30d0*/  @!P4 IMAD.MOV R33, RZ, RZ, -R33 ;  /* 0x000000ffff21c224 */ /* 0x000fe200078e0a21 */
[----:B------:R-:W-:Y:S01]  /*30e0*/  ISETP.GE.AND P4, PT, R13, RZ, PT ;  /* 0x000000ff0d00720c */ /* 0x000fe20003f86270 */
[----:B------:R-:W-:Y:S01]  /*30f0*/  IMAD.HI.U32 R5, R6, R111, RZ ;  /* 0x0000006f06057227 */ /* 0x000fe200078e00ff */
[----:B------:R-:W-:-:S02]  /*3100*/  LOP3.LUT R239, R3, 0x4c, RZ, 0xfc, !PT ;  /* 0x0000004c03ef7812 */ /* 0x000fc400078efcff */
[----:B------:R-:W-:Y:S01]  /*3110*/  LOP3.LUT R240, R3, 0x4e, RZ, 0xfc, !PT ;  /* 0x0000004e03f07812 */ /* 0x000fe200078efcff */
[--C-:B------:R-:W-:Y:S01]  /*3120*/  @!P6 IMAD.IADD R23, R23, 0x1, -R8.reuse ;  /* 0x000000011717e824 */ /* 0x100fe200078e0a08 */
[----:B------:R-:W-:Y:S01]  /*3130*/  ISETP.GT.U32.AND P6, PT, R8, R83, PT ;  /* 0x000000530800720c */ /* 0x000fe20003fc4070 */
[----:B------:R-:W-:Y:S01]  /*3140*/  IMAD R13, R74, 0x2, R133 ;  /* 0x000000024a0d7824 */ /* 0x000fe200078e0285 */
[----:B------:R-:W-:Y:S01]  /*3150*/  LOP3.LUT R219, R3, 0x30, RZ, 0xfc, !PT ;  /* 0x0000003003db7812 */ /* 0x000fe200078efcff */
[----:B------:R-:W-:Y:S01]  /*3160*/  @!P5 IMAD.IADD R19, R19, 0x1, -R8 ;  /* 0x000000011313d824 */ /* 0x000fe200078e0a08 */
[----:B------:R-:W-:Y:S01]  /*3170*/  ISETP.GT.U32.AND P5, PT, R8, R27, PT ;  /* 0x0000001b0800720c */ /* 0x000fe20003fa4070 */
[----:B------:R-:W-:Y:S01]  /*3180*/  IMAD.MOV R9, RZ, RZ, -R5 ;  /* 0x000000ffff097224 */ /* 0x000fe200078e0a05 */
[C---:B------:R-:W-:Y:S01]  /*3190*/  LOP3.LUT R218, R3.reuse, 0x32, RZ, 0xfc, !PT ;  /* 0x0000003203da7812 */ /* 0x040fe200078efcff */
[----:B------:R-:W-:Y:S01]  /*31a0*/  IMAD.HI.U32 R5, R6, R115, RZ ;  /* 0x0000007306057227 */ /* 0x000fe200078e00ff */
[----:B------:R-:W-:-:S02]  /*31b0*/  LOP3.LUT R241, R3, 0x50, RZ, 0xfc, !PT ;  /* 0x0000005003f17812 */ /* 0x000fc400078efcff */
[C---:B------:R-:W-:Y:S01]  /*31c0*/  LOP3.LUT R242, R3.reuse, 0x52, RZ, 0xfc, !PT ;  /* 0x0000005203f27812 */ /* 0x040fe200078efcff */
[----:B------:R-:W-:Y:S01]  /*31d0*/  IMAD R70, R74, 0x2, R13 ;  /* 0x000000024a467824 */ /* 0x000fe200078e020d */
[C---:B------:R-:W-:Y:S01]  /*31e0*/  LOP3.LUT R217, R3.reuse, 0x34, RZ, 0xfc, !PT ;  /* 0x0000003403d97812 */ /* 0x040fe200078efcff */
[----:B------:R-:W-:Y:S01]  /*31f0*/  IMAD R111, R8, R9, R111 ;  /* 0x00000009086f7224 */ /* 0x000fe200078e026f */
[C---:B------:R-:W-:Y:S01]  /*3200*/  LOP3.LUT R216, R3.reuse, 0x36, RZ, 0xfc, !PT ;  /* 0x0000003603d87812 */ /* 0x040fe200078efcff */
[----:B------:R-:W-:Y:S01]  /*3210*/  IMAD.MOV R9, RZ, RZ, -R5 ;  /* 0x000000ffff097224 */ /* 0x000fe200078e0a05 */
[C---:B------:R-:W-:Y:S01]  /*3220*/  LOP3.LUT R243, R3.reuse, 0x54, RZ, 0xfc, !PT ;  /* 0x0000005403f37812 */ /* 0x040fe200078efcff */
[C---:B------:R-:W-:Y:S01]  /*3230*/  IMAD R5, R74.reuse, 0x2, R70 ;  /* 0x000000024a057824 */ /* 0x040fe200078e0246 */
[----:B------:R-:W-:Y:S01]  /*3240*/  LOP3.LUT R244, R3, 0x56, RZ, 0xfc, !PT ;  /* 0x0000005603f47812 */ /* 0x000fe200078efcff */
[--C-:B------:R-:W-:Y:S01]  /*3250*/  @!P2 IMAD.IADD R45, R45, 0x1, -R8.reuse ;  /* 0x000000012d2da824 */ /* 0x100fe200078e0a08 */
[C---:B------:R-:W-:Y:S01]  /*3260*/  LOP3.LUT R213, R3.reuse, 0x18, RZ, 0xfc, !PT ;  /* 0x0000001803d57812 */ /* 0x040fe200078efcff */
[----:B------:R-:W-:Y:S01]  /*3270*/  IMAD R16, R74, 0x2, R5 ;  /* 0x000000024a107824 */ /* 0x000fe200078e0205 */
[----:B------:R-:W-:Y:S01]  /*3280*/  LOP3.LUT R225, R3, 0x1a, RZ, 0xfc, !PT ;  /* 0x0000001a03e17812 */ /* 0x000fe200078efcff */
[--C-:B------:R-:W-:Y:S01]  /*3290*/  @!P6 IMAD.IADD R83, R83, 0x1, -R8.reuse ;  /* 0x000000015353e824 */ /* 0x100fe200078e0a08 */
[----:B------:R-:W-:Y:S01]  /*32a0*/  ISETP.GT.U32.AND P2, PT, R8, R45, PT ;  /* 0x0000002d0800720c */ /* 0x000fe20003f44070 */
[----:B------:R-:W-:Y:S01]  /*32b0*/  @!P5 IMAD.IADD R27, R27, 0x1, -R8 ;  /* 0x000000011b1bd824 */ /* 0x000fe200078e0a08 */
[C---:B------:R-:W-:Y:S01]  /*32c0*/  LOP3.LUT R214, R3.reuse, 0x3a, RZ, 0xfc, !PT ;  /* 0x0000003a03d67812 */ /* 0x040fe200078efcff */
[----:B------:R-:W-:Y:S01]  /*32d0*/  IMAD R17, R74, 0x2, R16 ;  /* 0x000000024a117824 */ /* 0x000fe200078e0210 */
[C---:B------:R-:W-:Y:S01]  /*32e0*/  ISETP.GT.U32.AND P6, PT, R8.reuse, R83, PT ;  /* 0x000000530800720c */ /* 0x040fe20003fc4070 */
[----:B------:R-:W-:Y:S01]  /*32f0*/  IMAD.MOV.U32 R37, RZ, RZ, R19 ;  /* 0x000000ffff257224 */ /* 0x000fe200078e0013 */
[----:B------:R-:W-:Y:S01]  /*3300*/  ISETP.GT.U32.AND P5, PT, R8, R27, PT ;  /* 0x0000001b0800720c */ /* 0x000fe20003fa4070 */
[----:B------:R-:W-:Y:S01]  /*3310*/  IMAD R18, R74, 0x2, R17 ;  /* 0x000000024a127824 */ /* 0x000fe200078e0211 */
[C---:B------:R-:W-:Y:S01]  /*3320*/  LOP3.LUT R215, R3.reuse, 0x38, RZ, 0xfc, !PT ;  /* 0x0000003803d77812 */ /* 0x040fe200078efcff */
[----:B------:R-:W-:Y:S01]  /*3330*/  VIADD R30, R0, 0x3e ;  /* 0x0000003e001e7836 */ /* 0x000fe20000000000 */
[C---:B------:R-:W-:Y:S01]  /*3340*/  LOP3.LUT R245, R3.reuse, 0x58, RZ, 0xfc, !PT ;  /* 0x0000005803f57812 */ /* 0x040fe200078efcff */
[----:B------:R-:W-:Y:S01]  /*3350*/  IMAD R19, R74, 0x2, R18 ;  /* 0x000000024a137824 */ /* 0x000fe200078e0212 */
[----:B------:R-:W-:Y:S01]  /*3360*/  LOP3.LUT R246, R3, 0x5a, RZ, 0xfc, !PT ;  /* 0x0000005a03f67812 */ /* 0x000fe200078efcff */
[C---:B------:R-:W-:Y:S01]  /*3370*/  IMAD R115, R8.reuse, R9, R115 ;  /* 0x0000000908737224 */ /* 0x040fe200078e0273 */
[----:B------:R-:W-:Y:S01]  /*3380*/  IABS R119, R30 ;  /* 0x0000001e00777213 */ /* 0x000fe20000000000 */
[--C-:B------:R-:W-:Y:S01]  /*3390*/  @!P2 IMAD.IADD R45, R45, 0x1, -R8.reuse ;  /* 0x000000012d2da824 */ /* 0x100fe200078e0a08 */
[----:B------:R-:W-:Y:S01]  /*33a0*/  ISETP.GT.U32.AND P2, PT, R8, R111, PT ;  /* 0x0000006f0800720c */ /* 0x000fe20003f44070 */
[----:B------:R-:W-:Y:S01]  /*33b0*/  IMAD R20, R74, 0x2, R19 ;  /* 0x000000024a147824 */ /* 0x000fe200078e0213 */
[----:B------:R-:W-:Y:S01]  /*33c0*/  LOP3.LUT R230, R3, 0x1c, RZ, 0xfc, !PT ;  /* 0x0000001c03e67812 */ /* 0x000fe200078efcff */
[----:B------:R-:W-:Y:S01]  /*33d0*/  @!P6 IMAD.IADD R83, R83, 0x1, -R8 ;  /* 0x000000015353e824 */ /* 0x000fe200078e0a08 */
[----:B------:R-:W-:Y:S01]  /*33e0*/  ISETP.GT.U32.AND P6, PT, R8, R115, PT ;  /* 0x000000730800720c */ /* 0x000fe20003fc4070 */
[----:B------:R-:W-:Y:S01]  /*33f0*/  IMAD.MOV.U32 R41, RZ, RZ, R21 ;  /* 0x000000ffff297224 */ /* 0x000fe200078e0015 */
[C---:B------:R-:W-:Y:S01]  /*3400*/  LOP3.LUT R229, R3.reuse, 0x1e, RZ, 0xfc, !PT ;  /* 0x0000001e03e57812 */ /* 0x040fe200078efcff */
[----:B------:R-:W-:Y:S01]  /*3410*/  IMAD R21, R74, 0x2, R20 ;  /* 0x000000024a157824 */ /* 0x000fe200078e0214 */
[----:B------:R-:W-:Y:S01]  /*3420*/  LOP3.LUT R212, R3, 0x3c, RZ, 0xfc, !PT ;  /* 0x0000003c03d47812 */ /* 0x000fe200078efcff */
[----:B------:R-:W-:Y:S01]  /*3430*/  @!P5 IMAD.IADD R27, R27, 0x1, -R8 ;  /* 0x000000011b1bd824 */ /* 0x000fe200078e0a08 */
[----:B------:R-:W-:Y:S01]  /*3440*/  ISETP.GT.U32.AND P5, PT, R8, R109, PT ;  /* 0x0000006d0800720c */ /* 0x000fe20003fa4070 */
[----:B------:R-:W-:Y:S01]  /*3450*/  IMAD.HI.U32 R9, R6, R119, RZ ;  /* 0x0000007706097227 */ /* 0x000fe200078e00ff */
[----:B------:R-:W-:-:S02]  /*3460*/  LOP3.LUT R231, R3, 0x3e, RZ, 0xfc, !PT ;  /* 0x0000003e03e77812 */ /* 0x000fc400078efcff */
[C---:B------:R-:W-:Y:S01]  /*3470*/  LOP3.LUT R247, R3.reuse, 0x5c, RZ, 0xfc, !PT ;  /* 0x0000005c03f77812 */ /* 0x040fe200078efcff */
[----:B------:R-:W-:Y:S01]  /*3480*/  IMAD R117, R74, 0x2, R21 ;  /* 0x000000024a757824 */ /* 0x000fe200078e0215 */
[C---:B------:R-:W-:Y:S01]  /*3490*/  LOP3.LUT R248, R3.reuse, 0x5e, RZ, 0xfc, !PT ;  /* 0x0000005e03f87812 */ /* 0x040fe200078efcff */
[----:B------:R-:W-:Y:S01]  /*34a0*/  IMAD.MOV R9, RZ, RZ, -R9 ;  /* 0x000000ffff097224 */ /* 0x000fe200078e0a09 */
[----:B------:R-:W-:Y:S01]  /*34b0*/  LOP3.LUT R106, R3, 0x7e, RZ, 0xfc, !PT ;  /* 0x0000007e036a7812 */ /* 0x000fe200078efcff */
[----:B------:R-:W-:-:S04]  /*34c0*/  IMAD.HI.U32 R6, R6, R11, RZ ;  /* 0x0000000b06067227 */ /* 0x000fc800078e00ff */
[----:B------:R-:W-:Y:S02]  /*34d0*/  IMAD R113, R74, 0x2, R117 ;  /* 0x000000024a717824 */ /* 0x000fe400078e0275 */
[----:B------:R-:W-:Y:S01]  /*34e0*/  @!P2 IMAD.IADD R111, R111, 0x1, -R8 ;  /* 0x000000016f6fa824 */ /* 0x000fe200078e0a08 */
[----:B------:R-:W-:Y:S01]  /*34f0*/  ISETP.GE.AND P2, PT, R12, RZ, PT ;  /* 0x000000ff0c00720c */ /* 0x000fe20003f46270 */
[----:B------:R-:W-:Y:S01]  /*3500*/  IMAD R119, R8, R9, R119 ;  /* 0x0000000908777224 */ /* 0x000fe200078e0277 */
[----:B------:R-:W-:Y:S01]  /*3510*/  LOP3.LUT R12, R3, 0x6, RZ, 0xfc, !PT ;  /* 0x00000006030c7812 */ /* 0x000fe200078efcff */
[----:B------:R-:W-:Y:S02]  /*3520*/  IMAD.MOV R6, RZ, RZ, -R6 ;  /* 0x000000ffff067224 */ /* 0x000fe400078e0a06 */
[----:B------:R-:W-:Y:S02]  /*3530*/  IMAD.MOV.U32 R9, RZ, RZ, R10 ;  /* 0x000000ffff097224 */ /* 0x000fe400078e000a */
[----:B------:R-:W-:-:S02]  /*3540*/  IMAD.MOV.U32 R71, RZ, RZ, R23 ;  /* 0x000000ffff477224 */ /* 0x000fc400078e0017 */
[----:B------:R-:W-:Y:S02]  /*3550*/  IMAD R23, R74, 0x2, R113 ;  /* 0x000000024a177824 */ /* 0x000fe400078e0271 */
[--C-:B------:R-:W-:Y:S01]  /*3560*/  @!P6 IMAD.IADD R115, R115, 0x1, -R8.reuse ;  /* 0x000000017373e824 */ /* 0x100fe200078e0a08 */
[C---:B------:R-:W-:Y:S01]  /*3570*/  ISETP.GT.U32.AND P6, PT, R8.reuse, R111, PT ;  /* 0x0000006f0800720c */ /* 0x040fe20003fc4070 */
[----:B------:R-:W-:Y:S02]  /*3580*/  @!P5 IMAD.IADD R109, R109, 0x1, -R8 ;  /* 0x000000016d6dd824 */ /* 0x000fe400078e0a08 */
[C---:B------:R-:W-:Y:S02]  /*3590*/  IMAD R11, R8.reuse, R6, R11 ;  /* 0x00000006080b7224 */ /* 0x040fe400078e020b */
[----:B------:R-:W-:Y:S01]  /*35a0*/  IMAD.HI.U32 R7, R7, R9, RZ ;  /* 0x0000000907077227 */ /* 0x000fe200078e00ff */
[----:B------:R-:W-:-:S03]  /*35b0*/  ISETP.GT.U32.AND P5, PT, R8, R109, PT ;  /* 0x0000006d0800720c */ /* 0x000fc60003fa4070 */
[----:B------:R-:W-:Y:S02]  /*35c0*/  IMAD.MOV.U32 R105, RZ, RZ, R45 ;  /* 0x000000ffff697224 */ /* 0x000fe400078e002d */
[----:B------:R-:W-:Y:S02]  /*35d0*/  IMAD R45, R74, 0x2, R23 ;  /* 0x000000024a2d7824 */ /* 0x000fe400078e0217 */
[----:B------:R-:W-:Y:S01]  /*35e0*/  @!P0 IMAD.MOV R37, RZ, RZ, -R37 ;  /* 0x000000ffff258224 */ /* 0x000fe200078e0a25 */
[----:B------:R-:W-:Y:S01]  /*35f0*/  ISETP.GT.U32.AND P0, PT, R8, R11, PT ;  /* 0x0000000b0800720c */ /* 0x000fe20003f04070 */
[----:B------:R-:W-:Y:S02]  /*3600*/  IMAD.MOV R7, RZ, RZ, -R7 ;  /* 0x000000ffff077224 */ /* 0x000fe400078e0a07 */
[----:B------:R-:W-:Y:S02]  /*3610*/  IMAD R131, R74, 0x2, R45 ;  /* 0x000000024a837824 */ /* 0x000fe400078e022d */
[----:B------:R-:W-:-:S02]  /*3620*/  IMAD R9, R4, R7, R9 ;  /* 0x0000000704097224 */ /* 0x000fc400078e0209 */
[----:B------:R-:W-:Y:S01]  /*3630*/  IMAD R141, R74, 0x2, R131 ;  /* 0x000000024a8d7824 */ /* 0x000fe200078e0283 */
[----:B------:R-:W2:Y:S01]  /*3640*/  LDC.64 R6, c[0x0][0x230] ;  /* 0x00008c00ff067b82 */ /* 0x000ea20000000a00 */
[--C-:B------:R-:W-:Y:S01]  /*3650*/  @!P6 IMAD.IADD R111, R111, 0x1, -R8.reuse ;  /* 0x000000016f6fe824 */ /* 0x100fe200078e0a08 */
[----:B------:R-:W-:Y:S01]  /*3660*/  ISETP.GT.U32.AND P6, PT, R4, R9, PT ;  /* 0x000000090400720c */ /* 0x000fe20003fc4070 */
[----:B------:R-:W-:Y:S02]  /*3670*/  IMAD R147, R74, 0x2, R141 ;  /* 0x000000024a937824 */ /* 0x000fe400078e028d */
[--C-:B------:R-:W-:Y:S01]  /*3680*/  @!P5 IMAD.IADD R109, R109, 0x1, -R8.reuse ;  /* 0x000000016d6dd824 */ /* 0x100fe200078e0a08 */
[----:B------:R-:W-:Y:S01]  /*3690*/  ISETP.GT.U32.AND P5, PT, R8, R119, PT ;  /* 0x000000770800720c */ /* 0x000fe20003fa4070 */
[----:B------:R-:W-:Y:S02]  /*36a0*/  IMAD R145, R74, 0x2, R147 ;  /* 0x000000024a917824 */ /* 0x000fe400078e0293 */
[----:B------:R-:W-:-:S02]  /*36b0*/  @!P0 IMAD.IADD R11, R11, 0x1, -R8 ;  /* 0x000000010b0b8824 */ /* 0x000fc400078e0a08 */
[----:B------:R-:W-:Y:S01]  /*36c0*/  @!P4 IMAD.MOV R41, RZ, RZ, -R41 ;  /* 0x000000ffff29c224 */ /* 0x000fe200078e0a29 */
[----:B------:R-:W-:Y:S01]  /*36d0*/  ISETP.GT.U32.AND P4, PT, R8, R115, PT ;  /* 0x000000730800720c */ /* 0x000fe20003f84070 */
[----:B------:R-:W-:Y:S01]  /*36e0*/  IMAD R127, R74, 0x2, R145 ;  /* 0x000000024a7f7824 */ /* 0x000fe200078e0291 */
[----:B------:R-:W-:Y:S01]  /*36f0*/  ISETP.GT.U32.AND P0, PT, R8, R11, PT ;  /* 0x0000000b0800720c */ /* 0x000fe20003f04070 */
[----:B------:R-:W-:Y:S02]  /*3700*/  IMAD.MOV.U32 R103, RZ, RZ, R27 ;  /* 0x000000ffff677224 */ /* 0x000fe400078e001b */
[----:B------:R-:W-:Y:S02]  /*3710*/  IMAD R157, R74, 0x2, R127 ;  /* 0x000000024a9d7824 */ /* 0x000fe400078e027f */
[----:B------:R-:W-:Y:S01]  /*3720*/  @!P6 IMAD.IADD R9, R9, 0x1, -R4 ;  /* 0x000000010909e824 */ /* 0x000fe200078e0a04 */
[----:B------:R-:W-:Y:S01]  /*3730*/  ISETP.GE.AND P6, PT, R0, RZ, PT ;  /* 0x000000ff0000720c */ /* 0x000fe20003fc6270 */
[----:B------:R-:W-:-:S02]  /*3740*/  IMAD R151, R74, 0x2, R157 ;  /* 0x000000024a977824 */ /* 0x000fc400078e029d */
[----:B------:R-:W-:Y:S01]  /*3750*/  @!P1 IMAD.MOV R103, RZ, RZ, -R103 ;  /* 0x000000ffff679224 */ /* 0x000fe200078e0a67 */
[----:B------:R-:W-:Y:S01]  /*3760*/  ISETP.GT.U32.AND P1, PT, R4, R9, PT ;  /* 0x000000090400720c */ /* 0x000fe20003f24070 */
[--C-:B------:R-:W-:Y:S02]  /*3770*/  @!P5 IMAD.IADD R119, R119, 0x1, -R8.reuse ;  /* 0x000000017777d824 */ /* 0x100fe400078e0a08 */
[----:B------:R-:W-:Y:S01]  /*3780*/  @!P2 IMAD.MOV R105, RZ, RZ, -R105 ;  /* 0x000000ffff69a224 */ /* 0x000fe200078e0a69 */
[----:B------:R-:W-:Y:S01]  /*3790*/  ISETP.GE.AND P2, PT, R26, RZ, PT ;  /* 0x000000ff1a00720c */ /* 0x000fe20003f46270 */
[----:B------:R-:W-:Y:S01]  /*37a0*/  IMAD R149, R74, 0x2, R151 ;  /* 0x000000024a957824 */ /* 0x000fe200078e0297 */
[----:B------:R-:W-:Y:S01]  /*37b0*/  ISETP.GT.U32.AND P5, PT, R8, R119, PT ;  /* 0x000000770800720c */ /* 0x000fe20003fa4070 */
[--C-:B------:R-:W-:Y:S01]  /*37c0*/  @!P4 IMAD.IADD R115, R115, 0x1, -R8.reuse ;  /* 0x000000017373c824 */ /* 0x100fe200078e0a08 */
[----:B------:R-:W-:Y:S01]  /*37d0*/  ISETP.GE.AND P4, PT, R22, RZ, PT ;  /* 0x000000ff1600720c */ /* 0x000fe20003f86270 */
[----:B------:R-:W-:Y:S01]  /*37e0*/  @!P0 IMAD.IADD R11, R11, 0x1, -R8 ;  /* 0x000000010b0b8824 */ /* 0x000fe200078e0a08 */
[----:B------:R-:W-:Y:S01]  /*37f0*/  ISETP.GE.AND P0, PT, R30, RZ, PT ;  /* 0x000000ff1e00720c */ /* 0x000fe20003f06270 */
[----:B--2---:R-:W-:-:S02]  /*3800*/  VIADD R22, R6, 0x7f ;  /* 0x0000007f06167836 */ /* 0x004fc40000000000 */
[----:B------:R-:W-:Y:S02]  /*3810*/  IMAD R143, R74, 0x2, R149 ;  /* 0x000000024a8f7824 */ /* 0x000fe400078e0295 */
[----:B------:R-:W-:Y:S01]  /*3820*/  @!P6 IMAD.MOV R11, RZ, RZ, -R11 ;  /* 0x000000ffff0be224 */ /* 0x000fe200078e0a0b */
[----:B------:R-:W-:Y:S01]  /*3830*/  ISETP.GT.AND P6, PT, R22, 0x7f, PT ;  /* 0x0000007f1600780c */ /* 0x000fe20003fc4270 */
[C---:B------:R-:W-:Y:S02]  /*3840*/  IMAD R135, R74.reuse, 0x2, R143 ;  /* 0x000000024a877824 */ /* 0x040fe400078e028f */
[----:B------:R-:W-:Y:S01]  /*3850*/  @!P1 IMAD.IADD R9, R9, 0x1, -R4 ;  /* 0x0000000109099824 */ /* 0x000fe200078e0a04 */
[----:B------:R-:W-:Y:S01]  /*3860*/  ISETP.GE.AND P1, PT, R3, UR4, PT ;  /* 0x0000000403007c0c */ /* 0x000fe2000bf26270 */
[----:B------:R-:W-:Y:S01]  /*3870*/  @!P3 IMAD.MOV R71, RZ, RZ, -R71 ;  /* 0x000000ffff47b224 */ /* 0x000fe200078e0a47 */
[----:B------:R-:W-:Y:S01]  /*3880*/  SEL R27, RZ, 0x4, !P6 ;  /* 0x00000004ff1b7807 */ /* 0x000fe20007000000 */
[----:B------:R-:W-:Y:S01]  /*3890*/  IMAD R125, R74, 0x2, R135 ;  /* 0x000000024a7d7824 */ /* 0x000fe200078e0287 */
[----:B------:R-:W-:Y:S01]  /*38a0*/  ISETP.GE.AND P3, PT, R14, RZ, PT ;  /* 0x000000ff0e00720c */ /* 0x000fe20003f66270 */
[----:B------:R-:W-:Y:S01]  /*38b0*/  @!P2 IMAD.MOV R115, RZ, RZ, -R115 ;  /* 0x000000ffff73a224 */ /* 0x000fe200078e0a73 */
[----:B------:R-:W-:Y:S01]  /*38c0*/  ISETP.NE.AND P6, PT, R73, RZ, PT ;  /* 0x000000ff4900720c */ /* 0x000fe20003fc5270 */
[----:B------:R-:W-:Y:S01]  /*38d0*/  IMAD R123, R74, 0x2, R125 ;  /* 0x000000024a7b7824 */ /* 0x000fe200078e027d */
[----:B------:R-:W-:Y:S01]  /*38e0*/  LOP3.LUT R4, RZ, R73, RZ, 0x33, !PT ;  /* 0x00000049ff047212 */ /* 0x000fe200078e33ff */
[----:B------:R-:W-:Y:S01]  /*38f0*/  @!P5 IMAD.IADD R119, R119, 0x1, -R8 ;  /* 0x000000017777d824 */ /* 0x000fe200078e0a08 */
[----:B------:R-:W-:Y:S01]  /*3900*/  SEL R6, R27, RZ, !P1 ;  /* 0x000000ff1b067207 */ /* 0x000fe20004800000 */
[----:B------:R-:W-:Y:S01]  /*3910*/  IMAD.MOV.U32 R107, RZ, RZ, R83 ;  /* 0x000000ffff6b7224 */ /* 0x000fe200078e0053 */
[----:B------:R-:W-:Y:S01]  /*3920*/  ISETP.GE.AND P2, PT, R102, RZ, PT ;  /* 0x000000ff6600720c */ /* 0x000fe20003f46270 */
[----:B------:R-:W-:Y:S01]  /*3930*/  @!P4 IMAD.MOV R109, RZ, RZ, -R109 ;  /* 0x000000ffff6dc224 */ /* 0x000fe200078e0a6d */
[----:B------:R-:W-:Y:S01]  /*3940*/  ISETP.NE.AND P1, PT, R72, RZ, PT ;  /* 0x000000ff4800720c */ /* 0x000fe20003f25270 */
[----:B------:R-:W-:Y:S01]  /*3950*/  @!P0 IMAD.MOV R119, RZ, RZ, -R119 ;  /* 0x000000ffff778224 */ /* 0x000fe200078e0a77 */
[----:B------:R-:W-:Y:S01]  /*3960*/  ISETP.GE.AND P5, PT, R24, RZ, PT ;  /* 0x000000ff1800720c */ /* 0x000fe20003fa6270 */
[----:B------:R-:W-:Y:S01]  /*3970*/  @!P3 IMAD.MOV R107, RZ, RZ, -R107 ;  /* 0x000000ffff6bb224 */ /* 0x000fe200078e0a6b */
[----:B------:R-:W-:Y:S01]  /*3980*/  SEL R30, R4, R115, !P6 ;  /* 0x00000073041e7207 */ /* 0x000fe20007000000 */
[----:B------:R-:W-:Y:S01]  /*3990*/  IMAD R115, R74, 0x2, R123 ;  /* 0x000000024a737824 */ /* 0x000fe200078e027b */
[C---:B------:R-:W-:Y:S01]  /*39a0*/  SEL R52, R4.reuse, R15, !P6 ;  /* 0x0000000f04347207 */ /* 0x040fe20007000000 */
[----:B------:R-:W-:Y:S01]  /*39b0*/  ULDC UR4, c[0x0][0x230] ;  /* 0x00008c0000047ab9 */ /* 0x000fe20000000800 */
[----:B------:R-:W-:Y:S01]  /*39c0*/  SEL R38, R4, R37, !P6 ;  /* 0x0000002504267207 */ /* 0x000fe20007000000 */
[----:B------:R-:W-:Y:S01]  /*39d0*/  IMAD R15, R74, 0x2, R115 ;  /* 0x000000024a0f7824 */ /* 0x000fe200078e0273 */
[C---:B------:R-:W-:Y:S01]  /*39e0*/  SEL R37, R4.reuse, R41, !P6 ;  /* 0x0000002904257207 */ /* 0x040fe20007000000 */
[----:B------:R-:W-:Y:S01]  /*39f0*/  @!P2 IMAD.MOV R9, RZ, RZ, -R9 ;  /* 0x000000ffff09a224 */ /* 0x000fe200078e0a09 */
[----:B------:R-:W-:Y:S01]  /*3a00*/  SEL R46, R4, R33, !P6 ;  /* 0x00000021042e7207 */ /* 0x000fe20007000000 */
[----:B------:R-:W-:Y:S01]  /*3a10*/  IMAD R41, R74, 0x2, R15 ;  /* 0x000000024a297824 */ /* 0x000fe200078e020f */
[----:B------:R-:W-:Y:S01]  /*3a20*/  @!P1 LOP3.LUT R9, RZ, R72, RZ, 0x33, !PT ;  /* 0x00000048ff099212 */ /* 0x000fe200078e33ff */
[----:B------:R-:W-:Y:S01]  /*3a30*/  @!P5 IMAD.MOV R111, RZ, RZ, -R111 ;  /* 0x000000ffff6fd224 */ /* 0x000fe200078e0a6f */
[----:B------:R-:W-:Y:S01]  /*3a40*/  SEL R33, R4, R107, !P6 ;  /* 0x0000006b04217207 */ /* 0x000fe20007000000 */
[----:B------:R-:W-:Y:S01]  /*3a50*/  IMAD R107, R74, 0x2, R41 ;  /* 0x000000024a6b7824 */ /* 0x000fe200078e0229 */
[C---:B------:R-:W-:Y:S01]  /*3a60*/  SEL R50, R4.reuse, R29, !P6 ;  /* 0x0000001d04327207 */ /* 0x040fe20007000000 */
[----:B------:R-:W-:Y:S01]  /*3a70*/  IMAD R232, R9, R7, RZ ;  /* 0x0000000709e87224 */ /* 0x000fe200078e02ff */
[----:B------:R-:W-:Y:S01]  /*3a80*/  SEL R48, R4, R31, !P6 ;  /* 0x0000001f04307207 */ /* 0x000fe20007000000 */
[----:B------:R-:W-:Y:S01]  /*3a90*/  IMAD R9, R74, 0x2, R107 ;  /* 0x000000024a097824 */ /* 0x000fe200078e026b */
[----:B------:R-:W-:-:S02]  /*3aa0*/  SEL R42, R4, R35, !P6 ;  /* 0x00000023042a7207 */ /* 0x000fc40007000000 */
[C---:B------:R-:W-:Y:S02]  /*3ab0*/  SEL R83, R4.reuse, R11, !P6 ;  /* 0x0000000b04537207 */ /* 0x040fe40007000000 */
[C---:B------:R-:W-:Y:S02]  /*3ac0*/  SEL R90, R4.reuse, R90, !P6 ;  /* 0x0000005a045a7207 */ /* 0x040fe40007000000 */
[C---:B------:R-:W-:Y:S02]  /*3ad0*/  SEL R65, R4.reuse, R65, !P6 ;  /* 0x0000004104417207 */ /* 0x040fe40007000000 */
[C---:B------:R-:W-:Y:S02]  /*3ae0*/  SEL R91, R4.reuse, R91, !P6 ;  /* 0x0000005b045b7207 */ /* 0x040fe40007000000 */
[C---:B------:R-:W-:Y:S02]  /*3af0*/  SEL R89, R4.reuse, R89, !P6 ;  /* 0x0000005904597207 */ /* 0x040fe40007000000 */
        /* <DEDUP_REMOVED lines=43> */
[----:B------:R-:W-:Y:S01]  /*3db0*/  SEL R36, R4, R71, !P6 ;  /* 0x0000004704247207 */ /* 0x000fe20007000000 */
[----:B------:R-:W-:Y:S01]  /*3dc0*/  IMAD.SHL.U32 R71, R232, 0x4, RZ ;  /* 0x00000004e8477824 */ /* 0x000fe200078e00ff */
[----:B------:R-:W-:Y:S01]  /*3dd0*/  SEL R35, R4, R103, !P6 ;  /* 0x0000006704237207 */ /* 0x000fe20007000000 */
[----:B------:R-:W-:Y:S01]  /*3de0*/  IMAD R103, R74, 0x2, R9 ;  /* 0x000000024a677824 */ /* 0x000fe200078e0209 */
[C---:B------:R-:W-:Y:S02]  /*3df0*/  SEL R34, R4.reuse, R105, !P6 ;  /* 0x0000006904227207 */ /* 0x040fe40007000000 */
[----:B------:R-:W-:Y:S01]  /*3e00*/  SEL R32, R4, R109, !P6 ;  /* 0x0000006d04207207 */ /* 0x000fe20007000000 */
[----:B------:R-:W-:Y:S01]  /*3e10*/  IMAD R159, R74, 0x2, R103 ;  /* 0x000000024a9f7824 */ /* 0x000fe200078e0267 */
[C---:B------:R-:W-:Y:S02]  /*3e20*/  SEL R31, R4.reuse, R111, !P6 ;  /* 0x0000006f041f7207 */ /* 0x040fe40007000000 */
[----:B------:R-:W-:Y:S01]  /*3e30*/  SEL R29, R4, R119, !P6 ;  /* 0x00000077041d7207 */ /* 0x000fe20007000000 */
[----:B------:R-:W-:Y:S01]  /*3e40*/  IMAD R161, R74, 0x2, R159 ;  /* 0x000000024aa17824 */ /* 0x000fe200078e029f */
[----:B------:R-:W-:-:S02]  /*3e50*/  SEL R28, R4, R28, !P6 ;  /* 0x0000001c041c7207 */ /* 0x000fc40007000000 */
[----:B------:R-:W-:Y:S01]  /*3e60*/  LOP3.LUT R4, R3, 0x2, RZ, 0xfc, !PT ;  /* 0x0000000203047812 */ /* 0x000fe200078efcff */
[----:B------:R-:W-:Y:S01]  /*3e70*/  IMAD R163, R74, 0x2, R161 ;  /* 0x000000024aa37824 */ /* 0x000fe200078e02a1 */
[----:B------:R-:W-:Y:S01]  /*3e80*/  ISETP.GE.AND P4, PT, R228, UR5, PT ;  /* 0x00000005e4007c0c */ /* 0x000fe2000bf86270 */
[----:B------:R-:W-:Y:S01]  /*3e90*/  ULDC UR5, c[0x0][0x230] ;  /* 0x00008c0000057ab9 */ /* 0x000fe20000000800 */
[----:B------:R-:W-:Y:S01]  /*3ea0*/  ISETP.GE.AND P3, PT, R4, UR4, PT ;  /* 0x0000000404007c0c */ /* 0x000fe2000bf66270 */
[----:B------:R-:W2:Y:S01]  /*3eb0*/  S2UR UR4, SR_CgaCtaId ;  /* 0x00000000000479c3 */ /* 0x000ea20000008800 */
[----:B------:R-:W-:Y:S01]  /*3ec0*/  ISETP.GE.AND P5, PT, R227, UR6, PT ;  /* 0x00000006e3007c0c */ /* 0x000fe2000bfa6270 */
[----:B------:R-:W-:Y:S01]  /*3ed0*/  ULDC.64 UR6, c[0x0][0x210] ;  /* 0x0000840000067ab9 */ /* 0x000fe20000000a00 */
[----:B------:R-:W-:Y:S01]  /*3ee0*/  ISETP.NE.U32.AND P0, PT, R6, RZ, PT ;  /* 0x000000ff0600720c */ /* 0x000fe20003f05070 */
[----:B------:R-:W-:Y:S01]  /*3ef0*/  IMAD R165, R74, 0x2, R163 ;  /* 0x000000024aa57824 */ /* 0x000fe200078e02a3 */
[----:B------:R-:W-:-:S02]  /*3f00*/  SEL R4, R27, RZ, !P3 ;  /* 0x000000ff1b047207 */ /* 0x000fc40005800000 */
[C---:B------:R-:W-:Y:S01]  /*3f10*/  SEL R6, R27.reuse, RZ, !P4 ;  /* 0x000000ff1b067207 */ /* 0x040fe20006000000 */
[C---:B------:R-:W-:Y:S01]  /*3f20*/  IMAD R153, R74.reuse, 0x2, R165 ;  /* 0x000000024a997824 */ /* 0x040fe200078e02a5 */
[----:B------:R-:W-:Y:S02]  /*3f30*/  SEL R8, R27, RZ, !P5 ;  /* 0x000000ff1b087207 */ /* 0x000fe40006800000 */
[----:B------:R-:W-:Y:S01]  /*3f40*/  ISETP.GE.AND P3, PT, R233, UR5, PT ;  /* 0x00000005e9007c0c */ /* 0x000fe2000bf66270 */
[----:B------:R-:W-:Y:S01]  /*3f50*/  ULDC UR5, c[0x0][0x230] ;  /* 0x00008c0000057ab9 */ /* 0x000fe20000000800 */
[----:B------:R-:W-:Y:S01]  /*3f60*/  IADD3 R24, P5, R71, UR6, RZ ;  /* 0x0000000647187c10 */ /* 0x000fe2000ffbe0ff */
[----:B------:R-:W-:Y:S01]  /*3f70*/  IMAD R155, R74, 0x2, R153 ;  /* 0x000000024a9b7824 */ /* 0x000fe200078e0299 */
[----:B------:R-:W-:Y:S02]  /*3f80*/  ISETP.NE.U32.AND P2, PT, R6, RZ, PT ;  /* 0x000000ff0600720c */ /* 0x000fe40003f45070 */
[----:B------:R-:W-:-:S02]  /*3f90*/  ISETP.NE.U32.AND P1, PT, R4, RZ, PT ;  /* 0x000000ff0400720c */ /* 0x000fc40003f25070 */
[----:B------:R-:W-:Y:S02]  /*3fa0*/  SEL R6, R27, RZ, !P3 ;  /* 0x000000ff1b067207 */ /* 0x000fe40005800000 */
[----:B------:R-:W-:Y:S02]  /*3fb0*/  LEA.HI.X.SX32 R4, R232, UR7, 0x2, P5 ;  /* 0x00000007e8047c11 */ /* 0x000fe4000a8f16ff */
[C---:B------:R-:W-:Y:S02]  /*3fc0*/  LEA R136, P3, R121.reuse, R24, 0x2 ;  /* 0x0000001879887211 */ /* 0x040fe400078610ff */
[----:B------:R-:W-:Y:S01]  /*3fd0*/  ISETP.GE.AND P4, PT, R234, UR8, PT ;  /* 0x00000008ea007c0c */ /* 0x000fe2000bf86270 */
[----:B------:R-:W-:Y:S01]  /*3fe0*/  UMOV UR8, 0x400 ;  /* 0x0000040000087882 */ /* 0x000fe20000000000 */
[----:B------:R-:W-:Y:S01]  /*3ff0*/  LEA.HI.X.SX32 R137, R121, R4, 0x2, P3 ;  /* 0x0000000479897211 */ /* 0x000fe200018f16ff */
[----:B--2---:R-:W-:Y:S01]  /*4000*/  ULEA UR8, UR4, UR8, 0x18 ;  /* 0x0000000804087291 */ /* 0x004fe2000f8ec03f */
[----:B------:R-:W-:-:S02]  /*4010*/  LEA R138, P3, R129, R24, 0x2 ;  /* 0x00000018818a7211 */ /* 0x000fc400078610ff */
[----:B------:R-:W-:Y:S01]  /*4020*/  SEL R7, R27, RZ, !P4 ;  /* 0x000000ff1b077207 */ /* 0x000fe20006000000 */
[----:B------:R-:W-:Y:S01]  /*4030*/  ULDC UR4, c[0x0][0x230] ;  /* 0x00008c0000047ab9 */ /* 0x000fe20000000800 */
[----:B------:R-:W-:Y:S01]  /*4040*/  ISETP.NE.U32.AND P4, PT, R6, RZ, PT ;  /* 0x000000ff0600720c */ /* 0x000fe20003f85070 */
[----:B------:R-:W-:Y:S01]  /*4050*/  VIADD R169, R2, UR8 ;  /* 0x0000000802a97c36 */ /* 0x000fe20008000000 */
[----:B------:R-:W-:Y:S02]  /*4060*/  LEA.HI.X.SX32 R139, R129, R4, 0x2, P3 ;  /* 0x00000004818b7211 */ /* 0x000fe400018f16ff */
[----:B------:R-:W-:Y:S02]  /*4070*/  LEA R6, P3, R131, R24, 0x2 ;  /* 0x0000001883067211 */ /* 0x000fe400078610ff */
[----:B------:R-:W-:Y:S01]  /*4080*/  ISETP.NE.U32.AND P5, PT, R7, RZ, PT ;  /* 0x000000ff0700720c */ /* 0x000fe20003fa5070 */
[----:B------:R-:W-:Y:S01]  /*4090*/  @!PT LDS RZ, [RZ] ;  /* 0x00000000fffff984 */ /* 0x000fe20000000800 */
[----:B------:R-:W-:Y:S01]  /*40a0*/  @!PT LDS RZ, [RZ] ;  /* 0x00000000fffff984 */ /* 0x000fe20000000800 */
[----:B------:R-:W-:Y:S01]  /*40b0*/  @!PT LDS RZ, [RZ] ;  /* 0x00000000fffff984 */ /* 0x000fe20000000800 */
[----:B------:R-:W-:Y:S01]  /*40c0*/  LDGSTS.E [R169], desc[UR16][R136.64], P0 ;  /* 0x0000000088a97fae */ /* 0x000fe20008121850 */
[----:B------:R-:W-:Y:S01]  /*40d0*/  LEA.HI.X.SX32 R7, R131, R4, 0x2, P3 ;  /* 0x0000000483077211 */ /* 0x000fe200018f16ff */
[----:B------:R-:W-:Y:S01]  /*40e0*/  IMAD R131, R74, 0x2, R155 ;  /* 0x000000024a837824 */ /* 0x000fe200078e029b */
[----:B------:R-:W-:Y:S01]  /*40f0*/  ISETP.GE.AND P3, PT, R249, UR5, PT ;  /* 0x00000005f9007c0c */ /* 0x000fe2000bf66270 */
[----:B------:R-:W-:Y:S01]  /*4100*/  LDGSTS.E [R169+0x8], desc[UR16][R138.64], P1 ;  /* 0x000080008aa97fae */ /* 0x000fe20008921850 */
[----:B------:R-:W-:Y:S01]  /*4110*/  ISETP.NE.U32.AND P6, PT, R8, RZ, PT ;  /* 0x000000ff0800720c */ /* 0x000fe20003fc5070 */
[----:B------:R-:W-:Y:S01]  /*4120*/  IMAD R129, R74, 0x2, R131 ;  /* 0x000000024a817824 */ /* 0x000fe200078e0283 */
[----:B------:R-:W-:Y:S01]  /*4130*/  SEL R8, R27, RZ, !P3 ;  /* 0x000000ff1b087207 */ /* 0x000fe20005800000 */
[----:B------:R-:W-:Y:S01]  /*4140*/  ULDC UR5, c[0x0][0x230] ;  /* 0x00008c0000057ab9 */ /* 0x000fe20000000800 */
[----:B------:R-:W-:Y:S01]  /*4150*/  ISETP.GE.AND P3, PT, R250, UR4, PT ;  /* 0x00000004fa007c0c */ /* 0x000fe2000bf66270 */
[C---:B------:R-:W-:Y:S01]  /*4160*/  IMAD R119, R74.reuse, 0x2, R129 ;  /* 0x000000024a777824 */ /* 0x040fe200078e0281 */
[----:B------:R-:W-:Y:S01]  /*4170*/  LOP3.LUT R14, R3, 0x4, RZ, 0xfc, !PT ;  /* 0x00000004030e7812 */ /* 0x000fe200078efcff */
[----:B------:R-:W-:Y:S01]  /*4180*/  ULDC UR4, c[0x0][0x230] ;  /* 0x00008c0000047ab9 */ /* 0x000fe20000000800 */
[----:B------:R-:W-:Y:S01]  /*4190*/  SEL R10, R27, RZ, !P3 ;  /* 0x000000ff1b0a7207 */ /* 0x000fe20005800000 */
[----:B------:R-:W-:Y:S01]  /*41a0*/  IMAD R121, R74, 0x2, R119 ;  /* 0x000000024a797824 */ /* 0x000fe200078e0277 */
[----:B------:R2:W-:Y:S01]  /*41b0*/  LDGSTS.E [R169+0x2000], desc[UR16][R6.64], P2 ;  /* 0x0200000006a97fae */ /* 0x0005e20009121850 */
[----:B------:R-:W-:Y:S01]  /*41c0*/  ISETP.GE.AND P2, PT, R12, UR5, PT ;  /* 0x000000050c007c0c */ /* 0x000fe2000bf46270 */
[----:B------:R-:W-:Y:S01]  /*41d0*/  ULDC UR5, c[0x0][0x230] ;  /* 0x00008c0000057ab9 */ /* 0x000fe20000000800 */
[----:B------:R-:W-:Y:S01]  /*41e0*/  ISETP.NE.U32.AND P3, PT, R10, RZ, PT ;  /* 0x000000ff0a00720c */ /* 0x000fe20003f65070 */
[----:B------:R-:W-:Y:S01]  /*41f0*/  IMAD R109, R74, 0x2, R121 ;  /* 0x000000024a6d7824 */ /* 0x000fe200078e0279 */
[----:B------:R-:W-:-:S02]  /*4200*/  LEA R10, P1, R141, R24, 0x2 ;  /* 0x000000188d0a7211 */ /* 0x000fc400078210ff */
[----:B------:R-:W-:Y:S01]  /*4210*/  ISETP.NE.U32.AND P0, PT, R8, RZ, PT ;  /* 0x000000ff0800720c */ /* 0x000fe20003f05070 */
[----:B------:R-:W-:Y:S01]  /*4220*/  IMAD R111, R74, 0x2, R109 ;  /* 0x000000024a6f7824 */ /* 0x000fe200078e026d */
[----:B------:R-:W-:Y:S02]  /*4230*/  LEA.HI.X.SX32 R11, R141, R4, 0x2, P1 ;  /* 0x000000048d0b7211 */ /* 0x000fe400008f16ff */
[----:B------:R-:W-:Y:S01]  /*4240*/  ISETP.GE.AND P1, PT, R14, UR4, PT ;  /* 0x000000040e007c0c */ /* 0x000fe2000bf26270 */
[----:B------:R-:W-:Y:S01]  /*4250*/  IMAD R105, R74, 0x2, R111 ;  /* 0x000000024a697824 */ /* 0x000fe200078e026f */
[C---:B------:R-:W-:Y:S01]  /*4260*/  SEL R14, R27.reuse, RZ, !P2 ;  /* 0x000000ff1b0e7207 */ /* 0x040fe20005000000 */
[----:B------:R3:W-:Y:S01]  /*4270*/  LDGSTS.E [R169+0x2008], desc[UR16][R10.64], P6 ;  /* 0x020080000aa97fae */ /* 0x0007e2000b121850 */
[----:B------:R-:W-:Y:S01]  /*4280*/  SEL R12, R27, RZ, !P1 ;  /* 0x000000ff1b0c7207 */ /* 0x000fe20004800000 */
[----:B------:R-:W-:Y:S01]  /*4290*/  ULDC UR4, c[0x0][0x230] ;  /* 0x00008c0000047ab9 */ /* 0x000fe20000000800 */
[----:B--2---:R-:W-:-:S02]  /*42a0*/  LEA R6, P1, R9, R24, 0x2 ;  /* 0x0000001809067211 */ /* 0x004fc400078210ff */
[----:B------:R-:W-:Y:S02]  /*42b0*/  LEA R8, P2, R103, R24, 0x2 ;  /* 0x0000001867087211 */ /* 0x000fe400078410ff */
[-C--:B------:R-:W-:Y:S02]  /*42c0*/  LEA.HI.X.SX32 R7, R9, R4.reuse, 0x2, P1 ;  /* 0x0000000409077211 */ /* 0x080fe400008f16ff */
[----:B------:R-:W-:Y:S01]  /*42d0*/  LEA.HI.X.SX32 R9, R103, R4, 0x2, P2 ;  /* 0x0000000467097211 */ /* 0x000fe200010f16ff */
[----:B------:R-:W-:Y:S01]  /*42e0*/  IMAD R103, R74, 0x2, R105 ;  /* 0x000000024a677824 */ /* 0x000fe200078e0269 */
[----:B------:R-:W-:Y:S01]  /*42f0*/  ISETP.NE.U32.AND P1, PT, R12, RZ, PT ;  /* 0x000000ff0c00720c */ /* 0x000fe20003f25070 */
[----:B------:R2:W-:Y:S01]  /*4300*/  LDGSTS.E [R169+0x4000], desc[UR16][R6.64], P4 ;  /* 0x0400000006a97fae */ /* 0x0005e2000a121850 */
[----:B------:R-:W-:Y:S01]  /*4310*/  ISETP.GE.AND P4, PT, R224, UR5, PT ;  /* 0x00000005e0007c0c */ /* 0x000fe2000bf86270 */
[----:B---3--:R-:W-:Y:S01]  /*4320*/  IMAD R11, R74, 0x2, R103 ;  /* 0x000000024a0b7824 */ /* 0x008fe200078e0267 */
[----:B------:R-:W-:Y:S01]  /*4330*/  ISETP.NE.U32.AND P2, PT, R14, RZ, PT ;  /* 0x000000ff0e00720c */ /* 0x000fe20003f45070 */
[----:B------:R3:W-:Y:S01]  /*4340*/  LDGSTS.E [R169+0x4008], desc[UR16][R8.64], P5 ;  /* 0x0400800008a97fae */ /* 0x0007e2000a921850 */
[----:B------:R-:W-:Y:S01]  /*4350*/  ISETP.GE.AND P5, PT, R226, UR4, PT ;  /* 0x00000004e2007c0c */ /* 0x000fe2000bfa6270 */
[----:B------:R-:W-:Y:S01]  /*4360*/  IMAD R167, R74, 0x2, R11 ;  /* 0x000000024aa77824 */ /* 0x000fe200078e020b */
[----:B------:R-:W-:Y:S01]  /*4370*/  SEL R10, R27, RZ, !P4 ;  /* 0x000000ff1b0a7207 */ /* 0x000fe20006000000 */
[----:B------:R-:W-:Y:S01]  /*4380*/  ULDC UR4, c[0x0][0x230] ;  /* 0x00008c0000047ab9 */ /* 0x000fe20000000800 */
[----:B------:R-:W-:Y:S01]  /*4390*/  ULDC UR5, c[0x0][0x230] ;  /* 0x00008c0000057ab9 */ /* 0x000fe20000000800 */
[----:B-1----:R-:W-:-:S02]  /*43a0*/  LOP3.LUT R102, R2, 0x10, RZ, 0x3c, !PT ;  /* 0x0000001002667812 */ /* 0x002fc400078e3cff */
[----:B--2---:R-:W-:Y:S02]  /*43b0*/  LEA R6, P6, R11, R24, 0x2 ;  /* 0x000000180b067211 */ /* 0x004fe400078c10ff */
[----:B------:R-:W-:Y:S02]  /*43c0*/  LOP3.LUT R14, R3, 0xa, RZ, 0xfc, !PT ;  /* 0x0000000a030e7812 */ /* 0x000fe400078efcff */
[----:B---3--:R-:W-:Y:S02]  /*43d0*/  SEL R9, R27, RZ, !P5 ;  /* 0x000000ff1b097207 */ /* 0x008fe40006800000 */
[----:B------:R-:W-:Y:S02]  /*43e0*/  LEA.HI.X.SX32 R7, R11, R4, 0x2, P6 ;  /* 0x000000040b077211 */ /* 0x000fe400030f16ff */
[----:B------:R-:W-:Y:S02]  /*43f0*/  LEA R8, P6, R167, R24, 0x2 ;  /* 0x00000018a7087211 */ /* 0x000fe400078c10ff */
[----:B------:R-:W-:Y:S01]  /*4400*/  ISETP.GE.AND P5, PT, R235, UR9, PT ;  /* 0x00000009eb007c0c */ /* 0x000fe2000bfa6270 */
[----:B------:R1:W-:Y:S01]  /*4410*/  LDGSTS.E [R169+0x6000], desc[UR16][R6.64], P0 ;  /* 0x0600000006a97fae */ /* 0x0003e20008121850 */
[----:B------:R-:W-:Y:S01]  /*4420*/  ISETP.NE.U32.AND P4, PT, R9, RZ, PT ;  /* 0x000000ff0900720c */ /* 0x000fe20003f85070 */
[----:B------:R-:W-:Y:S01]  /*4430*/  ULDC UR9, c[0x0][0x230] ;  /* 0x00008c0000097ab9 */ /* 0x000fe20000000800 */
[----:B------:R-:W-:Y:S01]  /*4440*/  LEA.HI.X.SX32 R9, R167, R4, 0x2, P6 ;  /* 0x00000004a7097211 */ /* 0x000fe200030f16ff */
[----:B------:R-:W-:Y:S01]  /*4450*/  IMAD R167, R74, 0x2, R167 ;  /* 0x000000024aa77824 */ /* 0x000fe200078e02a7 */
[----:B------:R-:W-:-:S02]  /*4460*/  SEL R11, R27, RZ, !P5 ;  /* 0x000000ff1b0b7207 */ /* 0x000fc40006800000 */
[-C--:B------:R-:W-:Y:S01]  /*4470*/  LEA R132, P5, R133, R24.reuse, 0x2 ;  /* 0x0000001885847211 */ /* 0x080fe200078a10ff */
[----:B------:R2:W-:Y:S01]  /*4480*/  LDGSTS.E [R169+0x6008], desc[UR16][R8.64], P3 ;  /* 0x0600800008a97fae */ /* 0x0005e20009921850 */
[----:B------:R-:W-:Y:S02]  /*4490*/  LEA R140, P3, R13, R24, 0x2 ;  /* 0x000000180d8c7211 */ /* 0x000fe400078610ff */
[----:B------:R-:W-:Y:S02]  /*44a0*/  ISETP.NE.U32.AND P6, PT, R10, RZ, PT ;  /* 0x000000ff0a00720c */ /* 0x000fe40003fc5070 */
[----:B------:R-:W-:Y:S02]  /*44b0*/  LEA.HI.X.SX32 R133, R133, R4, 0x2, P5 ;  /* 0x0000000485857211 */ /* 0x000fe400028f16ff */
[----:B------:R-:W-:Y:S02]  /*44c0*/  LEA R10, P5, R147, R24, 0x2 ;  /* 0x00000018930a7211 */ /* 0x000fe400078a10ff */
[----:B------:R-:W-:-:S02]  /*44d0*/  LEA.HI.X.SX32 R141, R13, R4, 0x2, P3 ;  /* 0x000000040d8d7211 */ /* 0x000fc400018f16ff */
[----:B------:R-:W-:Y:S02]  /*44e0*/  ISETP.NE.U32.AND P0, PT, R11, RZ, PT ;  /* 0x000000ff0b00720c */ /* 0x000fe40003f05070 */
[----:B------:R-:W-:Y:S02]  /*44f0*/  LEA R12, P3, R145, R24, 0x2 ;  /* 0x00000018910c7211 */ /* 0x000fe400078610ff */
[-C--:B------:R-:W-:Y:S02]  /*4500*/  LEA.HI.X.SX32 R11, R147, R4.reuse, 0x2, P5 ;  /* 0x00000004930b7211 */ /* 0x080fe400028f16ff */
[----:B------:R-:W-:Y:S01]  /*4510*/  ISETP.GE.AND P5, PT, R236, UR4, PT ;  /* 0x00000004ec007c0c */ /* 0x000fe2000bfa6270 */
[----:B------:R-:W-:Y:S01]  /*4520*/  ULDC UR4, c[0x0][0x230] ;  /* 0x00008c0000047ab9 */ /* 0x000fe20000000800 */
[----:B------:R-:W-:Y:S01]  /*4530*/  LEA.HI.X.SX32 R13, R145, R4, 0x2, P3 ;  /* 0x00000004910d7211 */ /* 0x000fe200018f16ff */
[----:B------:R-:W-:Y:S01]  /*4540*/  VIADD R145, R102, UR8 ;  /* 0x0000000866917c36 */ /* 0x000fe20008000000 */
[----:B------:R-:W-:Y:S01]  /*4550*/  ISETP.GE.AND P3, PT, R251, UR5, PT ;  /* 0x00000005fb007c0c */ /* 0x000fe2000bf66270 */
[----:B------:R-:W-:Y:S01]  /*4560*/  ULDC UR5, c[0x0][0x230] ;  /* 0x00008c0000057ab9 */ /* 0x000fe20000000800 */
[----:B-1----:R-:W-:-:S02]  /*4570*/  SEL R6, R27, RZ, !P5 ;  /* 0x000000ff1b067207 */ /* 0x002fc40006800000 */
[----:B------:R-:W-:Y:S01]  /*4580*/  ISETP.GE.AND P5, PT, R252, UR9, PT ;  /* 0x00000009fc007c0c */ /* 0x000fe2000bfa6270 */
[----:B------:R-:W-:Y:S01]  /*4590*/  LDGSTS.E [R145], desc[UR16][R132.64], P1 ;  /* 0x0000000084917fae */ /* 0x000fe20008921850 */
[C---:B------:R-:W-:Y:S01]  /*45a0*/  SEL R7, R27.reuse, RZ, !P3 ;  /* 0x000000ff1b077207 */ /* 0x040fe20005800000 */
[----:B------:R-:W-:Y:S01]  /*45b0*/  ULDC UR9, c[0x0][0x230] ;  /* 0x00008c0000097ab9 */ /* 0x000fe20000000800 */
[----:B------:R-:W-:Y:S01]  /*45c0*/  ISETP.NE.U32.AND P3, PT, R6, RZ, PT ;  /* 0x000000ff0600720c */ /* 0x000fe20003f65070 */
[----:B------:R-:W-:Y:S01]  /*45d0*/  LDGSTS.E [R145+0x8], desc[UR16][R140.64], P2 ;  /* 0x000080008c917fae */ /* 0x000fe20009121850 */
[----:B------:R-:W-:Y:S02]  /*45e0*/  SEL R6, R27, RZ, !P5 ;  /* 0x000000ff1b067207 */ /* 0x000fe40006800000 */
[----:B--2---:R-:W-:Y:S01]  /*45f0*/  LOP3.LUT R8, R3, 0x8, RZ, 0xfc, !PT ;  /* 0x0000000803087812 */ /* 0x004fe200078efcff */
[----:B------:R1:W-:Y:S01]  /*4600*/  LDGSTS.E [R145+0x2000], desc[UR16][R10.64], P4 ;  /* 0x020000000a917fae */ /* 0x0003e2000a121850 */
[----:B------:R-:W-:-:S02]  /*4610*/  ISETP.NE.U32.AND P1, PT, R6, RZ, PT ;  /* 0x000000ff0600720c */ /* 0x000fc40003f25070 */
[-C--:B------:R-:W-:Y:S01]  /*4620*/  LEA R6, P4, R159, R24.reuse, 0x2 ;  /* 0x000000189f067211 */ /* 0x080fe200078810ff */
[----:B------:R2:W-:Y:S01]  /*4630*/  LDGSTS.E [R145+0x2008], desc[UR16][R12.64], P6 ;  /* 0x020080000c917fae */ /* 0x0005e2000b121850 */
[----:B------:R-:W-:Y:S01]  /*4640*/  ISETP.GE.AND P2, PT, R8, UR4, PT ;  /* 0x0000000408007c0c */ /* 0x000fe2000bf46270 */
[----:B------:R-:W-:Y:S01]  /*4650*/  ULDC UR4, c[0x0][0x230] ;  /* 0x00008c0000047ab9 */ /* 0x000fe20000000800 */
[----:B------:R-:W-:Y:S02]  /*4660*/  LEA R8, P6, R161, R24, 0x2 ;  /* 0x00000018a1087211 */ /* 0x000fe400078c10ff */
[----:B------:R-:W-:Y:S02]  /*4670*/  ISETP.NE.U32.AND P5, PT, R7, RZ, PT ;  /* 0x000000ff0700720c */ /* 0x000fe40003fa5070 */
[-C--:B------:R-:W-:Y:S02]  /*4680*/  LEA.HI.X.SX32 R7, R159, R4.reuse, 0x2, P4 ;  /* 0x000000049f077211 */ /* 0x080fe400020f16ff */
[----:B------:R-:W-:Y:S01]  /*4690*/  ISETP.GE.AND P4, PT, R14, UR5, PT ;  /* 0x000000050e007c0c */ /* 0x000fe2000bf86270 */
[----:B------:R-:W-:Y:S01]  /*46a0*/  ULDC UR5, c[0x0][0x230] ;  /* 0x00008c0000057ab9 */ /* 0x000fe20000000800 */
[----:B-1----:R-:W-:Y:S01]  /*46b0*/  SEL R11, R27, RZ, !P2 ;  /* 0x000000ff1b0b7207 */ /* 0x002fe20005000000 */
[----:B------:R1:W-:Y:S01]  /*46c0*/  LDGSTS.E [R145+0x4000], desc[UR16][R6.64], P0 ;  /* 0x0400000006917fae */ /* 0x0003e20008121850 */
[----:B------:R-:W-:-:S02]  /*46d0*/  LEA.HI.X.SX32 R9, R161, R4, 0x2, P6 ;  /* 0x00000004a1097211 */ /* 0x000fc400030f16ff */
[----:B------:R-:W-:Y:S02]  /*46e0*/  LEA R10, P6, R167, R24, 0x2 ;  /* 0x00000018a70a7211 */ /* 0x000fe400078c10ff */
[----:B--2---:R-:W-:Y:S01]  /*46f0*/  SEL R12, R27, RZ, !P4 ;  /* 0x000000ff1b0c7207 */ /* 0x004fe20006000000 */
[----:B------:R2:W-:Y:S01]  /*4700*/  LDGSTS.E [R145+0x4008], desc[UR16][R8.64], P3 ;  /* 0x0400800008917fae */ /* 0x0005e20009921850 */
[----:B------:R-:W-:Y:S02]  /*4710*/  ISETP.NE.U32.AND P4, PT, R11, RZ, PT ;  /* 0x000000ff0b00720c */ /* 0x000fe40003f85070 */
[----:B------:R-:W-:Y:S01]  /*4720*/  LEA.HI.X.SX32 R11, R167, R4, 0x2, P6 ;  /* 0x00000004a70b7211 */ /* 0x000fe200030f16ff */
[----:B------:R-:W-:Y:S01]  /*4730*/  IMAD R167, R74, 0x2, R167 ;  /* 0x000000024aa77824 */ /* 0x000fe200078e02a7 */
[----:B------:R-:W-:Y:S01]  /*4740*/  ISETP.GE.AND P2, PT, R223, UR9, PT ;  /* 0x00000009df007c0c */ /* 0x000fe2000bf46270 */
[----:B------:R-:W-:Y:S01]  /*4750*/  ULDC UR9, c[0x0][0x230] ;  /* 0x00008c0000097ab9 */ /* 0x000fe20000000800 */
[----:B------:R-:W-:Y:S01]  /*4760*/  ISETP.GE.AND P3, PT, R222, UR4, PT ;  /* 0x00000004de007c0c */ /* 0x000fe2000bf66270 */
[----:B------:R3:W-:Y:S01]  /*4770*/  LDGSTS.E [R145+0x6000], desc[UR16][R10.64], P5 ;  /* 0x060000000a917fae */ /* 0x0007e2000a921850 */
[----:B------:R-:W-:Y:S01]  /*4780*/  SEL R13, R27, RZ, !P2 ;  /* 0x000000ff1b0d7207 */ /* 0x000fe20005000000 */
[----:B------:R-:W-:Y:S01]  /*4790*/  ULDC UR4, c[0x0][0x230] ;  /* 0x00008c0000047ab9 */ /* 0x000fe20000000800 */
[----:B-1----:R-:W-:-:S02]  /*47a0*/  LEA R6, P6, R167, R24, 0x2 ;  /* 0x00000018a7067211 */ /* 0x002fc400078c10ff */
[----:B------:R-:W-:Y:S02]  /*47b0*/  ISETP.NE.U32.AND P2, PT, R12, RZ, PT ;  /* 0x000000ff0c00720c */ /* 0x000fe40003f45070 */
[----:B------:R-:W-:Y:S02]  /*47c0*/  LOP3.LUT R14, R2, 0x20, RZ, 0x3c, !PT ;  /* 0x00000020020e7812 */ /* 0x000fe400078e3cff */
[----:B--2---:R-:W-:Y:S02]  /*47d0*/  SEL R8, R27, RZ, !P3 ;  /* 0x000000ff1b087207 */ /* 0x004fe40005800000 */
[----:B------:R-:W-:Y:S01]  /*47e0*/  LEA R12, P3, R70, R24, 0x2 ;  /* 0x00000018460c7211 */ /* 0x000fe200078610ff */
[----:B------:R-:W-:Y:S01]  /*47f0*/  VIADD R147, R14, UR8 ;  /* 0x000000080e937c36 */ /* 0x000fe20008000000 */
[----:B------:R-:W-:Y:S01]  /*4800*/  LEA.HI.X.SX32 R7, R167, R4, 0x2, P6 ;  /* 0x00000004a7077211 */ /* 0x000fe200030f16ff */
[----:B------:R-:W-:Y:S01]  /*4810*/  IMAD R167, R74, 0x2, R167 ;  /* 0x000000024aa77824 */ /* 0x000fe200078e02a7 */
[----:B------:R-:W-:-:S02]  /*4820*/  ISETP.NE.U32.AND P0, PT, R13, RZ, PT ;  /* 0x000000ff0d00720c */ /* 0x000fc40003f05070 */
[----:B------:R-:W-:Y:S01]  /*4830*/  ISETP.GE.AND P5, PT, R237, UR5, PT ;  /* 0x00000005ed007c0c */ /* 0x000fe2000bfa6270 */
[----:B------:R1:W-:Y:S01]  /*4840*/  LDGSTS.E [R145+0x6008], desc[UR16][R6.64], P1 ;  /* 0x0600800006917fae */ /* 0x0003e20008921850 */
[----:B------:R-:W-:Y:S01]  /*4850*/  LEA.HI.X.SX32 R13, R70, R4, 0x2, P3 ;  /* 0x00000004460d7211 */ /* 0x000fe200018f16ff */
[----:B------:R-:W-:Y:S01]  /*4860*/  ULDC UR5, c[0x0][0x230] ;  /* 0x00008c0000057ab9 */ /* 0x000fe20000000800 */
[----:B------:R-:W-:Y:S02]  /*4870*/  SEL R9, R27, RZ, !P5 ;  /* 0x000000ff1b097207 */ /* 0x000fe40006800000 */
[----:B------:R-:W-:Y:S01]  /*4880*/  ISETP.NE.U32.AND P5, PT, R8, RZ, PT ;  /* 0x000000ff0800720c */ /* 0x000fe20003fa5070 */
[----:B------:R2:W-:Y:S01]  /*4890*/  LDGSTS.E [R147], desc[UR16][R12.64], P4 ;  /* 0x000000000c937fae */ /* 0x0005e2000a121850 */
[----:B---3--:R-:W-:Y:S02]  /*48a0*/  LEA R10, P1, R127, R24, 0x2 ;  /* 0x000000187f0a7211 */ /* 0x008fe400078210ff */
[----:B------:R-:W-:-:S02]  /*48b0*/  LOP3.LUT R102, R3, 0x68, RZ, 0xfc, !PT ;  /* 0x0000006803667812 */ /* 0x000fc400078efcff */
[----:B------:R-:W-:Y:S02]  /*48c0*/  LEA R8, P6, R5, R24, 0x2 ;  /* 0x0000001805087211 */ /* 0x000fe400078c10ff */
[----:B------:R-:W-:Y:S01]  /*48d0*/  ISETP.GE.AND P4, PT, R238, UR4, PT ;  /* 0x00000004ee007c0c */ /* 0x000fe2000bf86270 */
[----:B------:R-:W-:Y:S01]  /*48e0*/  ULDC UR4, c[0x0][0x230] ;  /* 0x00008c0000047ab9 */ /* 0x000fe20000000800 */
[----:B------:R-:W-:Y:S02]  /*48f0*/  LOP3.LUT R14, R3, 0x6a, RZ, 0xfc, !PT ;  /* 0x0000006a030e7812 */ /* 0x000fe400078efcff */
[----:B------:R-:W-:Y:S02]  /*4900*/  ISETP.NE.U32.AND P3, PT, R9, RZ, PT ;  /* 0x000000ff0900720c */ /* 0x000fe40003f65070 */
[-C--:B------:R-:W-:Y:S02]  /*4910*/  LEA.HI.X.SX32 R11, R127, R4.reuse, 0x2, P1 ;  /* 0x000000047f0b7211 */ /* 0x080fe400008f16ff */
[----:B------:R-:W-:Y:S01]  /*4920*/  ISETP.GE.AND P1, PT, R102, UR5, PT ;  /* 0x0000000566007c0c */ /* 0x000fe2000bf26270 */
[----:B------:R-:W-:Y:S01]  /*4930*/  ULDC UR5, c[0x0][0x230] ;  /* 0x00008c0000057ab9 */ /* 0x000fe20000000800 */
[----:B------:R-:W-:-:S02]  /*4940*/  LEA.HI.X.SX32 R9, R5, R4, 0x2, P6 ;  /* 0x0000000405097211 */ /* 0x000fc400030f16ff */
[----:B-1----:R-:W-:Y:S02]  /*4950*/  SEL R6, R27, RZ, !P4 ;  /* 0x000000ff1b067207 */ /* 0x002fe40006000000 */
[----:B--2---:R-:W-:Y:S01]  /*4960*/  LEA R12, P6, R157, R24, 0x2 ;  /* 0x000000189d0c7211 */ /* 0x004fe200078c10ff */
[----:B------:R1:W-:Y:S01]  /*4970*/  LDGSTS.E [R147+0x8], desc[UR16][R8.64], P2 ;  /* 0x0000800008937fae */ /* 0x0003e20009121850 */
[----:B------:R-:W-:Y:S01]  /*4980*/  ISETP.GE.AND P4, PT, R14, UR9, PT ;  /* 0x000000090e007c0c */ /* 0x000fe2000bf86270 */
[----:B------:R-:W-:Y:S01]  /*4990*/  ULDC UR9, c[0x0][0x230] ;  /* 0x00008c0000097ab9 */ /* 0x000fe20000000800 */
[----:B------:R-:W-:Y:S01]  /*49a0*/  SEL R7, R27, RZ, !P1 ;  /* 0x000000ff1b077207 */ /* 0x000fe20004800000 */
[----:B------:R2:W-:Y:S01]  /*49b0*/  LDGSTS.E [R147+0x2000], desc[UR16][R10.64], P0 ;  /* 0x020000000a937fae */ /* 0x0005e20008121850 */
[----:B------:R-:W-:Y:S02]  /*49c0*/  ISETP.NE.U32.AND P1, PT, R6, RZ, PT ;  /* 0x000000ff0600720c */ /* 0x000fe40003f25070 */
[----:B------:R-:W-:-:S02]  /*49d0*/  LEA.HI.X.SX32 R13, R157, R4, 0x2, P6 ;  /* 0x000000049d0d7211 */ /* 0x000fc400030f16ff */
[----:B------:R-:W-:Y:S02]  /*49e0*/  SEL R6, R27, RZ, !P4 ;  /* 0x000000ff1b067207 */ /* 0x000fe40006000000 */
[----:B------:R-:W-:Y:S01]  /*49f0*/  LOP3.LUT R102, R3, 0xc, RZ, 0xfc, !PT ;  /* 0x0000000c03667812 */ /* 0x000fe200078efcff */
[----:B------:R3:W-:Y:S01]  /*4a00*/  LDGSTS.E [R147+0x2008], desc[UR16][R12.64], P5 ;  /* 0x020080000c937fae */ /* 0x0007e2000a921850 */
[----:B------:R-:W-:Y:S02]  /*4a10*/  ISETP.NE.U32.AND P2, PT, R6, RZ, PT ;  /* 0x000000ff0600720c */ /* 0x000fe40003f45070 */
[-C--:B------:R-:W-:Y:S02]  /*4a20*/  LEA R6, P5, R163, R24.reuse, 0x2 ;  /* 0x00000018a3067211 */ /* 0x080fe400078a10ff */
[----:B------:R-:W-:Y:S02]  /*4a30*/  LOP3.LUT R14, R3, 0xe, RZ, 0xfc, !PT ;  /* 0x0000000e030e7812 */ /* 0x000fe400078efcff */
[----:B------:R-:W-:Y:S01]  /*4a40*/  ISETP.GE.AND P0, PT, R102, UR4, PT ;  /* 0x0000000466007c0c */ /* 0x000fe2000bf06270 */
[----:B------:R-:W-:Y:S01]  /*4a50*/  ULDC UR4, c[0x0][0x230] ;  /* 0x00008c0000047ab9 */ /* 0x000fe20000000800 */
[----:B-1----:R-:W-:-:S02]  /*4a60*/  LEA R8, P6, R165, R24, 0x2 ;  /* 0x00000018a5087211 */ /* 0x002fc400078c10ff */
[----:B------:R-:W-:Y:S02]  /*4a70*/  ISETP.NE.U32.AND P4, PT, R7, RZ, PT ;  /* 0x000000ff0700720c */ /* 0x000fe40003f85070 */
[-C--:B------:R-:W-:Y:S02]  /*4a80*/  LEA.HI.X.SX32 R7, R163, R4.reuse, 0x2, P5 ;  /* 0x00000004a3077211 */ /* 0x080fe400028f16ff */
[----:B------:R-:W-:Y:S01]  /*4a90*/  ISETP.GE.AND P5, PT, R14, UR5, PT ;  /* 0x000000050e007c0c */ /* 0x000fe2000bfa6270 */
[----:B------:R-:W-:Y:S01]  /*4aa0*/  ULDC UR5, c[0x0][0x230] ;  /* 0x00008c0000057ab9 */ /* 0x000fe20000000800 */
[----:B--2---:R-:W-:Y:S01]  /*4ab0*/  SEL R11, R27, RZ, !P0 ;  /* 0x000000ff1b0b7207 */ /* 0x004fe20004000000 */
[----:B------:R1:W-:Y:S01]  /*4ac0*/  LDGSTS.E [R147+0x4000], desc[UR16][R6.64], P3 ;  /* 0x0400000006937fae */ /* 0x0003e20009921850 */
[----:B------:R-:W-:Y:S02]  /*4ad0*/  LEA.HI.X.SX32 R9, R165, R4, 0x2, P6 ;  /* 0x00000004a5097211 */ /* 0x000fe400030f16ff */
[----:B------:R-:W-:-:S02]  /*4ae0*/  LEA R10, P6, R167, R24, 0x2 ;  /* 0x00000018a70a7211 */ /* 0x000fc400078c10ff */
[----:B---3--:R-:W-:Y:S01]  /*4af0*/  SEL R12, R27, RZ, !P5 ;  /* 0x000000ff1b0c7207 */ /* 0x008fe20006800000 */
        /* <DEDUP_REMOVED lines=175> */
[----:B------:R-:W-:Y:S01]  /*55f0*/  ISETP.GE.AND P2, PT, R213, UR4, PT ;  /* 0x00000004d5007c0c */ /* 0x000fe2000bf46270 */
[----:B------:R3:W-:Y:S01]  /*5600*/  LDGSTS.E [R127+0x2008], desc[UR16][R12.64], P4 ;  /* 0x020080000c7f7fae */ /* 0x0007e2000a121850 */
[----:B------:R-:W-:Y:S01]  /*5610*/  ISETP.NE.U32.AND P1, PT, R6, RZ, PT ;  /* 0x000000ff0600720c */ /* 0x000fe20003f25070 */
[----:B------:R-:W-:Y:S01]  /*5620*/  ULDC UR4, c[0x0][0x230] ;  /* 0x00008c0000047ab9 */ /* 0x000fe20000000800 */
[-C--:B------:R-:W-:Y:S02]  /*5630*/  LEA R6, P4, R119, R24.reuse, 0x2 ;  /* 0x0000001877067211 */ /* 0x080fe400078810ff */
[----:B-1----:R-:W-:Y:S02]  /*5640*/  LEA R8, P6, R121, R24, 0x2 ;  /* 0x0000001879087211 */ /* 0x002fe400078c10ff */
[----:B------:R-:W-:-:S02]  /*5650*/  ISETP.NE.U32.AND P5, PT, R7, RZ, PT ;  /* 0x000000ff0700720c */ /* 0x000fc40003fa5070 */
[-C--:B------:R-:W-:Y:S02]  /*5660*/  LEA.HI.X.SX32 R7, R119, R4.reuse, 0x2, P4 ;  /* 0x0000000477077211 */ /* 0x080fe400020f16ff */
[----:B------:R-:W-:Y:S01]  /*5670*/  ISETP.GE.AND P4, PT, R225, UR5, PT ;  /* 0x00000005e1007c0c */ /* 0x000fe2000bf86270 */
[----:B------:R-:W-:Y:S01]  /*5680*/  ULDC UR5, c[0x0][0x230] ;  /* 0x00008c0000057ab9 */ /* 0x000fe20000000800 */
[----:B--2---:R-:W-:Y:S01]  /*5690*/  SEL R11, R27, RZ, !P2 ;  /* 0x000000ff1b0b7207 */ /* 0x004fe20005000000 */
[----:B------:R1:W-:Y:S01]  /*56a0*/  LDGSTS.E [R127+0x4000], desc[UR16][R6.64], P0 ;  /* 0x04000000067f7fae */ /* 0x0003e20008121850 */
[----:B------:R-:W-:Y:S02]  /*56b0*/  LEA.HI.X.SX32 R9, R121, R4, 0x2, P6 ;  /* 0x0000000479097211 */ /* 0x000fe400030f16ff */
[----:B------:R-:W-:Y:S02]  /*56c0*/  LEA R10, P6, R167, R24, 0x2 ;  /* 0x00000018a70a7211 */ /* 0x000fe400078c10ff */
[----:B---3--:R-:W-:Y:S01]  /*56d0*/  SEL R12, R27, RZ, !P4 ;  /* 0x000000ff1b0c7207 */ /* 0x008fe20006000000 */
[----:B------:R2:W-:Y:S01]  /*56e0*/  LDGSTS.E [R127+0x4008], desc[UR16][R8.64], P3 ;  /* 0x04008000087f7fae */ /* 0x0005e20009921850 */
[----:B------:R-:W-:-:S02]  /*56f0*/  ISETP.NE.U32.AND P4, PT, R11, RZ, PT ;  /* 0x000000ff0b00720c */ /* 0x000fc40003f85070 */
[----:B------:R-:W-:Y:S01]  /*5700*/  LEA.HI.X.SX32 R11, R167, R4, 0x2, P6 ;  /* 0x00000004a70b7211 */ /* 0x000fe200030f16ff */
[----:B------:R-:W-:Y:S01]  /*5710*/  IMAD R167, R74, 0x2, R167 ;  /* 0x000000024aa77824 */ /* 0x000fe200078e02a7 */
[----:B------:R-:W-:Y:S02]  /*5720*/  LOP3.LUT R14, R2, 0x60, RZ, 0x3c, !PT ;  /* 0x00000060020e7812 */ /* 0x000fe400078e3cff */
[----:B------:R-:W-:Y:S01]  /*5730*/  ISETP.GE.AND P2, PT, R215, UR9, PT ;  /* 0x00000009d7007c0c */ /* 0x000fe2000bf46270 */
[----:B------:R3:W-:Y:S01]  /*5740*/  LDGSTS.E [R127+0x6000], desc[UR16][R10.64], P5 ;  /* 0x060000000a7f7fae */ /* 0x0007e2000a921850 */
[----:B------:R-:W-:Y:S01]  /*5750*/  ISETP.GE.AND P5, PT, R214, UR4, PT ;  /* 0x00000004d6007c0c */ /* 0x000fe2000bfa6270 */
[----:B------:R-:W-:Y:S01]  /*5760*/  ULDC UR4, c[0x0][0x230] ;  /* 0x00008c0000047ab9 */ /* 0x000fe20000000800 */
[----:B-1----:R-:W-:Y:S01]  /*5770*/  LEA R6, P6, R167, R24, 0x2 ;  /* 0x00000018a7067211 */ /* 0x002fe200078c10ff */
[----:B------:R-:W-:Y:S01]  /*5780*/  ULDC UR9, c[0x0][0x230] ;  /* 0x00008c0000097ab9 */ /* 0x000fe20000000800 */
[----:B--2---:R-:W-:-:S02]  /*5790*/  SEL R8, R27, RZ, !P5 ;  /* 0x000000ff1b087207 */ /* 0x004fc40006800000 */
[----:B------:R-:W-:Y:S01]  /*57a0*/  LEA.HI.X.SX32 R7, R167, R4, 0x2, P6 ;  /* 0x00000004a7077211 */ /* 0x000fe200030f16ff */
[----:B------:R-:W-:Y:S01]  /*57b0*/  IMAD R167, R74, 0x2, R167 ;  /* 0x000000024aa77824 */ /* 0x000fe200078e02a7 */
[----:B------:R-:W-:Y:S01]  /*57c0*/  ISETP.GE.AND P3, PT, R245, UR5, PT ;  /* 0x00000005f5007c0c */ /* 0x000fe2000bf66270 */
[----:B------:R-:W-:Y:S01]  /*57d0*/  ULDC UR5, c[0x0][0x230] ;  /* 0x00008c0000057ab9 */ /* 0x000fe20000000800 */
[----:B------:R-:W-:Y:S01]  /*57e0*/  SEL R13, R27, RZ, !P2 ;  /* 0x000000ff1b0d7207 */ /* 0x000fe20005000000 */
[----:B------:R1:W-:Y:S01]  /*57f0*/  LDGSTS.E [R127+0x6008], desc[UR16][R6.64], P1 ;  /* 0x06008000067f7fae */ /* 0x0003e20008921850 */
[----:B---3--:R-:W-:Y:S02]  /*5800*/  LEA R10, P5, R117, R24, 0x2 ;  /* 0x00000018750a7211 */ /* 0x008fe400078a10ff */
[----:B------:R-:W-:Y:S02]  /*5810*/  SEL R9, R27, RZ, !P3 ;  /* 0x000000ff1b097207 */ /* 0x000fe40005800000 */
[----:B------:R-:W-:Y:S01]  /*5820*/  LEA.HI.X.SX32 R11, R117, R4, 0x2, P5 ;  /* 0x00000004750b7211 */ /* 0x000fe200028f16ff */
[----:B------:R-:W-:Y:S01]  /*5830*/  VIADD R117, R14, UR8 ;  /* 0x000000080e757c36 */ /* 0x000fe20008000000 */
[----:B------:R-:W-:-:S02]  /*5840*/  ISETP.NE.U32.AND P3, PT, R8, RZ, PT ;  /* 0x000000ff0800720c */ /* 0x000fc40003f65070 */
[----:B------:R-:W-:Y:S02]  /*5850*/  ISETP.NE.U32.AND P2, PT, R12, RZ, PT ;  /* 0x000000ff0c00720c */ /* 0x000fe40003f45070 */
[----:B------:R2:W-:Y:S01]  /*5860*/  LDGSTS.E [R117], desc[UR16][R10.64], P4 ;  /* 0x000000000a757fae */ /* 0x0005e2000a121850 */
[----:B------:R-:W-:Y:S02]  /*5870*/  LEA R8, P1, R113, R24, 0x2 ;  /* 0x0000001871087211 */ /* 0x000fe400078210ff */
[----:B------:R-:W-:Y:S01]  /*5880*/  ISETP.GE.AND P4, PT, R246, UR4, PT ;  /* 0x00000004f6007c0c */ /* 0x000fe2000bf86270 */
[----:B------:R-:W-:Y:S01]  /*5890*/  ULDC UR4, c[0x0][0x230] ;  /* 0x00008c0000047ab9 */ /* 0x000fe20000000800 */
[----:B------:R-:W-:Y:S02]  /*58a0*/  ISETP.NE.U32.AND P0, PT, R13, RZ, PT ;  /* 0x000000ff0d00720c */ /* 0x000fe40003f05070 */
[C---:B------:R-:W-:Y:S02]  /*58b0*/  LOP3.LUT R102, R3.reuse, 0x78, RZ, 0xfc, !PT ;  /* 0x0000007803667812 */ /* 0x040fe400078efcff */
[----:B------:R-:W-:-:S02]  /*58c0*/  LOP3.LUT R14, R3, 0x7a, RZ, 0xfc, !PT ;  /* 0x0000007a030e7812 */ /* 0x000fc400078efcff */
[----:B------:R-:W-:Y:S02]  /*58d0*/  LEA R12, P6, R115, R24, 0x2 ;  /* 0x00000018730c7211 */ /* 0x000fe400078c10ff */
[----:B------:R-:W-:Y:S02]  /*58e0*/  ISETP.NE.U32.AND P5, PT, R9, RZ, PT ;  /* 0x000000ff0900720c */ /* 0x000fe40003fa5070 */
[-C--:B------:R-:W-:Y:S02]  /*58f0*/  LEA.HI.X.SX32 R9, R113, R4.reuse, 0x2, P1 ;  /* 0x0000000471097211 */ /* 0x080fe400008f16ff */
[----:B-1----:R-:W-:Y:S02]  /*5900*/  SEL R6, R27, RZ, !P4 ;  /* 0x000000ff1b067207 */ /* 0x002fe40006000000 */
[----:B------:R-:W-:Y:S01]  /*5910*/  ISETP.GE.AND P1, PT, R102, UR5, PT ;  /* 0x0000000566007c0c */ /* 0x000fe2000bf26270 */
[----:B------:R-:W-:Y:S01]  /*5920*/  LDGSTS.E [R117+0x8], desc[UR16][R8.64], P2 ;  /* 0x0000800008757fae */ /* 0x000fe20009121850 */
[----:B------:R-:W-:Y:S01]  /*5930*/  LEA.HI.X.SX32 R13, R115, R4, 0x2, P6 ;  /* 0x00000004730d7211 */ /* 0x000fe200030f16ff */
[----:B------:R-:W-:Y:S01]  /*5940*/  ULDC UR5, c[0x0][0x230] ;  /* 0x00008c0000057ab9 */ /* 0x000fe20000000800 */
[----:B------:R-:W-:Y:S01]  /*5950*/  ISETP.GE.AND P4, PT, R14, UR9, PT ;  /* 0x000000090e007c0c */ /* 0x000fe2000bf86270 */
[----:B------:R-:W-:Y:S01]  /*5960*/  ULDC UR9, c[0x0][0x230] ;  /* 0x00008c0000097ab9 */ /* 0x000fe20000000800 */
[----:B------:R-:W-:Y:S01]  /*5970*/  LEA R14, P6, R15, R24, 0x2 ;  /* 0x000000180f0e7211 */ /* 0x000fe200078c10ff */
[----:B------:R1:W-:Y:S01]  /*5980*/  LDGSTS.E [R117+0x2000], desc[UR16][R12.64], P0 ;  /* 0x020000000c757fae */ /* 0x0003e20008121850 */
[----:B------:R-:W-:-:S02]  /*5990*/  SEL R7, R27, RZ, !P1 ;  /* 0x000000ff1b077207 */ /* 0x000fc40004800000 */
[----:B------:R-:W-:Y:S02]  /*59a0*/  ISETP.NE.U32.AND P1, PT, R6, RZ, PT ;  /* 0x000000ff0600720c */ /* 0x000fe40003f25070 */
[----:B------:R-:W-:Y:S02]  /*59b0*/  LEA.HI.X.SX32 R15, R15, R4, 0x2, P6 ;  /* 0x000000040f0f7211 */ /* 0x000fe400030f16ff */
[----:B------:R-:W-:Y:S02]  /*59c0*/  SEL R6, R27, RZ, !P4 ;  /* 0x000000ff1b067207 */ /* 0x000fe40006000000 */
[----:B--2---:R-:W-:Y:S01]  /*59d0*/  LEA R10, P6, R111, R24, 0x2 ;  /* 0x000000186f0a7211 */ /* 0x004fe200078c10ff */
[----:B------:R-:W-:Y:S01]  /*59e0*/  LDGSTS.E [R117+0x2008], desc[UR16][R14.64], P3 ;  /* 0x020080000e757fae */ /* 0x000fe20009921850 */
[----:B------:R-:W-:Y:S02]  /*59f0*/  ISETP.NE.U32.AND P4, PT, R7, RZ, PT ;  /* 0x000000ff0700720c */ /* 0x000fe40003f85070 */
[----:B------:R-:W-:-:S02]  /*5a00*/  ISETP.NE.U32.AND P2, PT, R6, RZ, PT ;  /* 0x000000ff0600720c */ /* 0x000fc40003f45070 */
[----:B------:R-:W-:Y:S02]  /*5a10*/  LEA R6, P3, R109, R24, 0x2 ;  /* 0x000000186d067211 */ /* 0x000fe400078610ff */
[----:B------:R-:W-:Y:S02]  /*5a20*/  LEA.HI.X.SX32 R11, R111, R4, 0x2, P6 ;  /* 0x000000046f0b7211 */ /* 0x000fe400030f16ff */
[----:B-1----:R-:W-:Y:S02]  /*5a30*/  LEA R12, P6, R167, R24, 0x2 ;  /* 0x00000018a70c7211 */ /* 0x002fe400078c10ff */
[----:B------:R-:W-:Y:S01]  /*5a40*/  ISETP.GE.AND P0, PT, R230, UR4, PT ;  /* 0x00000004e6007c0c */ /* 0x000fe2000bf06270 */
[----:B------:R-:W-:Y:S01]  /*5a50*/  ULDC UR4, c[0x0][0x230] ;  /* 0x00008c0000047ab9 */ /* 0x000fe20000000800 */
[-C--:B------:R-:W-:Y:S02]  /*5a60*/  LEA.HI.X.SX32 R7, R109, R4.reuse, 0x2, P3 ;  /* 0x000000046d077211 */ /* 0x080fe400018f16ff */
[----:B------:R-:W-:Y:S01]  /*5a70*/  ISETP.GE.AND P3, PT, R229, UR5, PT ;  /* 0x00000005e5007c0c */ /* 0x000fe2000bf66270 */
[----:B------:R-:W-:Y:S01]  /*5a80*/  ULDC UR5, c[0x0][0x230] ;  /* 0x00008c0000057ab9 */ /* 0x000fe20000000800 */
[----:B------:R-:W-:Y:S01]  /*5a90*/  LEA.HI.X.SX32 R13, R167, R4, 0x2, P6 ;  /* 0x00000004a70d7211 */ /* 0x000fe200030f16ff */
[----:B------:R1:W-:Y:S01]  /*5aa0*/  LDGSTS.E [R117+0x4000], desc[UR16][R6.64], P5 ;  /* 0x0400000006757fae */ /* 0x0003e2000a921850 */
[C---:B------:R-:W-:Y:S01]  /*5ab0*/  SEL R8, R27.reuse, RZ, !P0 ;  /* 0x000000ff1b087207 */ /* 0x040fe20004000000 */
[----:B------:R-:W-:Y:S01]  /*5ac0*/  IMAD R167, R74, 0x2, R167 ;  /* 0x000000024aa77824 */ /* 0x000fe200078e02a7 */
[----:B------:R-:W-:Y:S01]  /*5ad0*/  ISETP.GE.AND P0, PT, R212, UR9, PT ;  /* 0x00000009d4007c0c */ /* 0x000fe2000bf06270 */
[----:B------:R2:W-:Y:S01]  /*5ae0*/  LDGSTS.E [R117+0x4008], desc[UR16][R10.64], P1 ;  /* 0x040080000a757fae */ /* 0x0005e20008921850 */
[C---:B------:R-:W-:Y:S01]  /*5af0*/  SEL R9, R27.reuse, RZ, !P3 ;  /* 0x000000ff1b097207 */ /* 0x040fe20005800000 */
[----:B------:R-:W-:Y:S01]  /*5b00*/  ULDC UR9, c[0x0][0x230] ;  /* 0x00008c0000097ab9 */ /* 0x000fe20000000800 */
[----:B------:R-:W-:Y:S01]  /*5b10*/  ISETP.NE.U32.AND P3, PT, R8, RZ, PT ;  /* 0x000000ff0800720c */ /* 0x000fe20003f65070 */
[----:B------:R3:W-:Y:S01]  /*5b20*/  LDGSTS.E [R117+0x6000], desc[UR16][R12.64], P4 ;  /* 0x060000000c757fae */ /* 0x0007e2000a121850 */
[----:B------:R-:W-:-:S02]  /*5b30*/  SEL R8, R27, RZ, !P0 ;  /* 0x000000ff1b087207 */ /* 0x000fc40004000000 */
[----:B------:R-:W-:Y:S01]  /*5b40*/  ISETP.GE.AND P4, PT, R231, UR4, PT ;  /* 0x00000004e7007c0c */ /* 0x000fe2000bf86270 */
[----:B------:R-:W-:Y:S01]  /*5b50*/  ULDC UR4, c[0x0][0x230] ;  /* 0x00008c0000047ab9 */ /* 0x000fe20000000800 */
[----:B------:R-:W-:Y:S02]  /*5b60*/  ISETP.NE.U32.AND P5, PT, R8, RZ, PT ;  /* 0x000000ff0800720c */ /* 0x000fe40003fa5070 */
[----:B-1----:R-:W-:Y:S02]  /*5b70*/  SEL R6, R27, RZ, !P4 ;  /* 0x000000ff1b067207 */ /* 0x002fe40006000000 */
[----:B------:R-:W-:Y:S02]  /*5b80*/  LOP3.LUT R102, R2, 0x70, RZ, 0x3c, !PT ;  /* 0x0000007002667812 */ /* 0x000fe400078e3cff */
[-C--:B------:R-:W-:Y:S02]  /*5b90*/  LEA R8, P6, R167, R24.reuse, 0x2 ;  /* 0x00000018a7087211 */ /* 0x080fe400078c10ff */
[----:B--2---:R-:W-:-:S02]  /*5ba0*/  LEA R10, P4, R23, R24, 0x2 ;  /* 0x00000018170a7211 */ /* 0x004fc400078810ff */
[----:B------:R-:W-:Y:S02]  /*5bb0*/  ISETP.NE.U32.AND P0, PT, R9, RZ, PT ;  /* 0x000000ff0900720c */ /* 0x000fe40003f05070 */
[----:B------:R-:W-:Y:S01]  /*5bc0*/  ISETP.GE.AND P1, PT, R247, UR5, PT ;  /* 0x00000005f7007c0c */ /* 0x000fe2000bf26270 */
[----:B------:R-:W-:Y:S01]  /*5bd0*/  ULDC UR5, c[0x0][0x230] ;  /* 0x00008c0000057ab9 */ /* 0x000fe20000000800 */
[-C--:B------:R-:W-:Y:S01]  /*5be0*/  LEA.HI.X.SX32 R9, R167, R4.reuse, 0x2, P6 ;  /* 0x00000004a7097211 */ /* 0x080fe200030f16ff */
[----:B------:R-:W-:Y:S01]  /*5bf0*/  IMAD R167, R74, 0x2, R167 ;  /* 0x000000024aa77824 */ /* 0x000fe200078e02a7 */
[----:B------:R-:W-:Y:S01]  /*5c00*/  LEA.HI.X.SX32 R11, R23, R4, 0x2, P4 ;  /* 0x00000004170b7211 */ /* 0x000fe200020f16ff */
[----:B------:R-:W-:Y:S01]  /*5c10*/  VIADD R23, R102, UR8 ;  /* 0x0000000866177c36 */ /* 0x000fe20008000000 */
[-C--:B------:R-:W-:Y:S01]  /*5c20*/  LEA R40, P6, R41, R24.reuse, 0x2 ;  /* 0x0000001829287211 */ /* 0x080fe200078c10ff */
[----:B------:R1:W-:Y:S01]  /*5c30*/  LDGSTS.E [R117+0x6008], desc[UR16][R8.64], P2 ;  /* 0x0600800008757fae */ /* 0x0003e20009121850 */
[----:B------:R-:W-:Y:S01]  /*5c40*/  SEL R7, R27, RZ, !P1 ;  /* 0x000000ff1b077207 */ /* 0x000fe20004800000 */
[----:B------:R-:W-:Y:S01]  /*5c50*/  IMAD R15, R74, 0x2, R167 ;  /* 0x000000024a0f7824 */ /* 0x000fe200078e02a7 */
[----:B------:R-:W-:Y:S01]  /*5c60*/  ISETP.NE.U32.AND P1, PT, R6, RZ, PT ;  /* 0x000000ff0600720c */ /* 0x000fe20003f25070 */
[----:B------:R2:W-:Y:S01]  /*5c70*/  LDGSTS.E [R23], desc[UR16][R10.64], P3 ;  /* 0x000000000a177fae */ /* 0x0005e20009921850 */
[----:B------:R-:W-:-:S02]  /*5c80*/  LEA R6, P2, R107, R24, 0x2 ;  /* 0x000000186b067211 */ /* 0x000fc400078410ff */
[----:B------:R-:W-:Y:S02]  /*5c90*/  LEA.HI.X.SX32 R41, R41, R4, 0x2, P6 ;  /* 0x0000000429297211 */ /* 0x000fe400030f16ff */
[-C--:B------:R-:W-:Y:S02]  /*5ca0*/  LEA R44, P3, R45, R24.reuse, 0x2 ;  /* 0x000000182d2c7211 */ /* 0x080fe400078610ff */
[----:B---3--:R-:W-:Y:S02]  /*5cb0*/  LOP3.LUT R12, R3, 0x7c, RZ, 0xfc, !PT ;  /* 0x0000007c030c7812 */ /* 0x008fe400078efcff */
[----:B-1----:R-:W-:Y:S02]  /*5cc0*/  LEA R8, P6, R105, R24, 0x2 ;  /* 0x0000001869087211 */ /* 0x002fe400078c10ff */
[----:B------:R-:W-:Y:S02]  /*5cd0*/  ISETP.NE.U32.AND P4, PT, R7, RZ, PT ;  /* 0x000000ff0700720c */ /* 0x000fe40003f85070 */
[----:B------:R-:W-:-:S02]  /*5ce0*/  LEA.HI.X.SX32 R7, R107, R4, 0x2, P2 ;  /* 0x000000046b077211 */ /* 0x000fc400010f16ff */
[-C--:B------:R-:W-:Y:S02]  /*5cf0*/  LEA.HI.X.SX32 R45, R45, R4.reuse, 0x2, P3 ;  /* 0x000000042d2d7211 */ /* 0x080fe400018f16ff */
[----:B------:R-:W-:Y:S02]  /*5d00*/  ISETP.GE.AND P2, PT, R12, UR5, PT ;  /* 0x000000050c007c0c */ /* 0x000fe4000bf46270 */
[----:B------:R-:W-:Y:S01]  /*5d10*/  LEA.HI.X.SX32 R9, R105, R4, 0x2, P6 ;  /* 0x0000000469097211 */ /* 0x000fe200030f16ff */
[----:B------:R-:W-:Y:S01]  /*5d20*/  LDGSTS.E [R23+0x8], desc[UR16][R44.64], P0 ;  /* 0x000080002c177fae */ /* 0x000fe20008121850 */
[----:B------:R-:W-:Y:S01]  /*5d30*/  ISETP.GE.AND P3, PT, R248, UR4, PT ;  /* 0x00000004f8007c0c */ /* 0x000fe2000bf66270 */
[----:B------:R-:W-:Y:S01]  /*5d40*/  ULDC.64 UR4, c[0x0][0x218] ;  /* 0x0000860000047ab9 */ /* 0x000fe20000000a00 */
[----:B------:R-:W-:Y:S01]  /*5d50*/  LEA R12, P6, R167, R24, 0x2 ;  /* 0x00000018a70c7211 */ /* 0x000fe200078c10ff */
[----:B------:R1:W-:Y:S01]  /*5d60*/  LDGSTS.E [R23+0x2000], desc[UR16][R40.64], P5 ;  /* 0x0200000028177fae */ /* 0x0003e2000a921850 */
[----:B------:R-:W-:-:S02]  /*5d70*/  SEL R26, R27, RZ, !P3 ;  /* 0x000000ff1b1a7207 */ /* 0x000fc40005800000 */
[----:B------:R-:W-:Y:S01]  /*5d80*/  LEA.HI.X.SX32 R13, R167, R4, 0x2, P6 ;  /* 0x00000004a70d7211 */ /* 0x000fe200030f16ff */
[----:B------:R3:W-:Y:S01]  /*5d90*/  LDGSTS.E [R23+0x2008], desc[UR16][R6.64], P1 ;  /* 0x0200800006177fae */ /* 0x0007e20008921850 */
[-C--:B--2---:R-:W-:Y:S02]  /*5da0*/  LEA R10, P3, R103, R24.reuse, 0x2 ;  /* 0x00000018670a7211 */ /* 0x084fe400078610ff */
[----:B------:R-:W-:Y:S01]  /*5db0*/  LEA R14, P6, R15, R24, 0x2 ;  /* 0x000000180f0e7211 */ /* 0x000fe200078c10ff */
[----:B------:R-:W-:Y:S01]  /*5dc0*/  IMAD R24, R104, R75, RZ ;  /* 0x0000004b68187224 */ /* 0x000fe200078e02ff */
[----:B------:R-:W-:Y:S01]  /*5dd0*/  ISETP.GE.AND P5, PT, R106, UR9, PT ;  /* 0x000000096a007c0c */ /* 0x000fe2000bfa6270 */
[----:B------:R2:W-:Y:S01]  /*5de0*/  LDGSTS.E [R23+0x4000], desc[UR16][R8.64], P4 ;  /* 0x0400000008177fae */ /* 0x0005e2000a121850 */
[----:B------:R-:W-:Y:S02]  /*5df0*/  LEA.HI.X.SX32 R11, R103, R4, 0x2, P3 ;  /* 0x00000004670b7211 */ /* 0x000fe400018f16ff */
[----:B------:R-:W-:Y:S01]  /*5e00*/  LEA R210, P0, R24, UR4, 0x2 ;  /* 0x0000000418d27c11 */ /* 0x000fe2000f8010ff */
[----:B------:R-:W-:Y:S01]  /*5e10*/  ULDC UR4, c[0x0][0x240] ;  /* 0x0000900000047ab9 */ /* 0x000fe20000000800 */
[----:B------:R-:W-:Y:S01]  /*5e20*/  ISETP.NE.U32.AND P3, PT, R26, RZ, PT ;  /* 0x000000ff1a00720c */ /* 0x000fe20003f65070 */
[----:B------:R-:W-:Y:S01]  /*5e30*/  IMAD R83, R83, UR4, RZ ;  /* 0x0000000453537c24 */ /* 0x000fe2000f8e02ff */
[----:B------:R-:W-:Y:S01]  /*5e40*/  SEL R26, R27, RZ, !P5 ;  /* 0x000000ff1b1a7207 */ /* 0x000fe20006800000 */
[----:B------:R-:W-:Y:S01]  /*5e50*/  IMAD R103, R65, UR4, RZ ;  /* 0x0000000441677c24 */ /* 0x000fe2000f8e02ff */
[----:B------:R-:W-:Y:S01]  /*5e60*/  LEA.HI.X.SX32 R24, R24, UR5, 0x2, P0 ;  /* 0x0000000518187c11 */ /* 0x000fe200080f16ff */
[----:B-1----:R-:W-:Y:S01]  /*5e70*/  IMAD R41, R90, UR4, RZ ;  /* 0x000000045a297c24 */ /* 0x002fe2000f8e02ff */
[----:B------:R-:W-:Y:S01]  /*5e80*/  LEA R134, P5, R83, R210, 0x2 ;  /* 0x000000d253867211 */ /* 0x000fe200078a10ff */
[----:B------:R-:W-:Y:S01]  /*5e90*/  IMAD R89, R89, UR4, RZ ;  /* 0x0000000459597c24 */ /* 0x000fe2000f8e02ff */
[----:B------:R-:W-:Y:S01]  /*5ea0*/  LEA.HI.X.SX32 R15, R15, R4, 0x2, P6 ;  /* 0x000000040f0f7211 */ /* 0x000fe200030f16ff */
[----:B------:R-:W-:Y:S01]  /*5eb0*/  IMAD R105, R91, UR4, RZ ;  /* 0x000000045b697c24 */ /* 0x000fe2000f8e02ff */
[----:B------:R-:W-:Y:S01]  /*5ec0*/  LEA.HI.X.SX32 R135, R83, R24, 0x2, P5 ;  /* 0x0000001853877211 */ /* 0x000fe200028f16ff */
[----:B------:R-:W-:Y:S01]  /*5ed0*/  IMAD R109, R88, UR4, RZ ;  /* 0x00000004586d7c24 */ /* 0x000fe2000f8e02ff */
[-C--:B------:R-:W-:Y:S01]  /*5ee0*/  LEA R208, P5, R103, R210.reuse, 0x2 ;  /* 0x000000d267d07211 */ /* 0x080fe200078a10ff */
[----:B------:R-:W-:Y:S01]  /*5ef0*/  IMAD R107, R92, UR4, RZ ;  /* 0x000000045c6b7c24 */ /* 0x000fe2000f8e02ff */
[----:B------:R-:W-:Y:S01]  /*5f00*/  LEA R120, P6, R41, R210, 0x2 ;  /* 0x000000d229787211 */ /* 0x000fe200078c10ff */
[----:B------:R-:W-:Y:S01]  /*5f10*/  IMAD R113, R79, UR4, RZ ;  /* 0x000000044f717c24 */ /* 0x000fe2000f8e02ff */
[----:B------:R-:W-:Y:S01]  /*5f20*/  LEA.HI.X.SX32 R209, R103, R24, 0x2, P5 ;  /* 0x0000001867d17211 */ /* 0x000fe200028f16ff */
        /* <DEDUP_REMOVED lines=100> */
[----:B------:R-:W-:Y:S01]  /*6570*/  IMAD.SHL.U32 R4, R25, 0x100, RZ ;  /* 0x0000010019047824 */ /* 0x000fe200078e00ff */
[----:B------:R-:W-:Y:S01]  /*6580*/  LEA R180, P6, R95, R210, 0x2 ;  /* 0x000000d25fb47211 */ /* 0x000fe200078c10ff */
[----:B------:R-:W-:Y:S01]  /*6590*/  IMAD.SHL.U32 R25, R25, 0x4, RZ ;  /* 0x0000000419197824 */ /* 0x000fe200078e00ff */
[----:B------:R-:W-:Y:S01]  /*65a0*/  LEA.HI.X.SX32 R183, R93, R24, 0x2, P5 ;  /* 0x000000185db77211 */ /* 0x000fe200028f16ff */
[----:B------:R-:W-:Y:S01]  /*65b0*/  LDGSTS.E [R23+0x4008], desc[UR16][R10.64], P3 ;  /* 0x040080000a177fae */ /* 0x000fe20009921850 */
[----:B------:R-:W-:-:S02]  /*65c0*/  LEA R186, P5, R45, R210, 0x2 ;  /* 0x000000d22dba7211 */ /* 0x000fc400078a10ff */
[----:B------:R-:W-:Y:S02]  /*65d0*/  LEA.HI.X.SX32 R181, R95, R24, 0x2, P6 ;  /* 0x000000185fb57211 */ /* 0x000fe400030f16ff */
[----:B------:R-:W-:Y:S02]  /*65e0*/  LEA R184, P6, R91, R210, 0x2 ;  /* 0x000000d25bb87211 */ /* 0x000fe400078c10ff */
[----:B------:R-:W-:Y:S01]  /*65f0*/  LEA.HI.X.SX32 R187, R45, R24, 0x2, P5 ;  /* 0x000000182dbb7211 */ /* 0x000fe200028f16ff */
[----:B------:R-:W-:Y:S01]  /*6600*/  IMAD R45, R46, UR4, RZ ;  /* 0x000000042e2d7c24 */ /* 0x000fe2000f8e02ff */
[----:B------:R-:W-:Y:S02]  /*6610*/  LEA R190, P5, R81, R210, 0x2 ;  /* 0x000000d251be7211 */ /* 0x000fe400078a10ff */
[----:B------:R-:W-:Y:S02]  /*6620*/  LEA.HI.X.SX32 R185, R91, R24, 0x2, P6 ;  /* 0x000000185bb97211 */ /* 0x000fe400030f16ff */
[----:B------:R-:W-:-:S02]  /*6630*/  LEA R188, P6, R87, R210, 0x2 ;  /* 0x000000d257bc7211 */ /* 0x000fc400078c10ff */
[----:B------:R-:W-:Y:S02]  /*6640*/  LEA.HI.X.SX32 R191, R81, R24, 0x2, P5 ;  /* 0x0000001851bf7211 */ /* 0x000fe400028f16ff */
[----:B------:R-:W-:Y:S02]  /*6650*/  LEA R194, P5, R67, R210, 0x2 ;  /* 0x000000d243c27211 */ /* 0x000fe400078a10ff */
[----:B------:R-:W-:Y:S02]  /*6660*/  LEA.HI.X.SX32 R189, R87, R24, 0x2, P6 ;  /* 0x0000001857bd7211 */ /* 0x000fe400030f16ff */
        /* <DEDUP_REMOVED lines=26> */
[----:B------:R-:W-:Y:S01]  /*6810*/  LEA.HI.X.SX32 R77, R55, R24, 0x2, P5 ;  /* 0x00000018374d7211 */ /* 0x000fe200028f16ff */
[----:B------:R-:W-:Y:S01]  /*6820*/  IMAD R55, R34, UR4, RZ ;  /* 0x0000000422377c24 */ /* 0x000fe2000f8e02ff */
[----:B------:R-:W-:-:S02]  /*6830*/  LEA R90, P5, R51, R210, 0x2 ;  /* 0x000000d2335a7211 */ /* 0x000fc400078a10ff */
[----:B------:R-:W-:Y:S02]  /*6840*/  LEA.HI.X.SX32 R79, R57, R24, 0x2, P6 ;  /* 0x00000018394f7211 */ /* 0x000fe400030f16ff */
[----:B------:R-:W-:Y:S02]  /*6850*/  LEA R88, P6, R53, R210, 0x2 ;  /* 0x000000d235587211 */ /* 0x000fe400078c10ff */
[----:B------:R-:W-:Y:S02]  /*6860*/  LEA.HI.X.SX32 R91, R51, R24, 0x2, P5 ;  /* 0x00000018335b7211 */ /* 0x000fe400028f16ff */
[----:B------:R-:W-:Y:S02]  /*6870*/  CS2R R50, SRZ ;  /* 0x0000000000327805 */ /* 0x000fe4000001ff00 */
[----:B------:R-:W-:Y:S02]  /*6880*/  LEA R116, P5, R43, R210, 0x2 ;  /* 0x000000d22b747211 */ /* 0x000fe400078a10ff */
[----:B------:R-:W-:-:S02]  /*6890*/  LEA.HI.X.SX32 R89, R53, R24, 0x2, P6 ;  /* 0x0000001835597211 */ /* 0x000fc400030f16ff */
[----:B------:R-:W-:Y:S02]  /*68a0*/  CS2R R52, SRZ ;  /* 0x0000000000347805 */ /* 0x000fe4000001ff00 */
[----:B------:R-:W-:Y:S02]  /*68b0*/  LEA R118, P6, R45, R210, 0x2 ;  /* 0x000000d22d767211 */ /* 0x000fe400078c10ff */
[----:B------:R-:W-:Y:S01]  /*68c0*/  LEA.HI.X.SX32 R117, R43, R24, 0x2, P5 ;  /* 0x000000182b757211 */ /* 0x000fe200028f16ff */
[----:B------:R-:W-:Y:S01]  /*68d0*/  IMAD R43, R32, UR4, RZ ;  /* 0x00000004202b7c24 */ /* 0x000fe2000f8e02ff */
[----:B------:R-:W-:Y:S02]  /*68e0*/  LEA R112, P5, R49, R210, 0x2 ;  /* 0x000000d231707211 */ /* 0x000fe400078a10ff */
[----:B------:R-:W-:Y:S02]  /*68f0*/  LEA.HI.X.SX32 R119, R45, R24, 0x2, P6 ;  /* 0x000000182d777211 */ /* 0x000fe400030f16ff */
[----:B------:R-:W-:-:S02]  /*6900*/  CS2R R44, SRZ ;  /* 0x00000000002c7805 */ /* 0x000fc4000001ff00 */
[----:B------:R-:W-:Y:S02]  /*6910*/  LEA R114, P6, R47, R210, 0x2 ;  /* 0x000000d22f727211 */ /* 0x000fe400078c10ff */
[----:B------:R-:W-:Y:S02]  /*6920*/  LEA.HI.X.SX32 R113, R49, R24, 0x2, P5 ;  /* 0x0000001831717211 */ /* 0x000fe400028f16ff */
[----:B------:R-:W-:Y:S02]  /*6930*/  CS2R R48, SRZ ;  /* 0x0000000000307805 */ /* 0x000fe4000001ff00 */
[----:B------:R-:W-:Y:S02]  /*6940*/  LEA R108, P5, R37, R210, 0x2 ;  /* 0x000000d2256c7211 */ /* 0x000fe400078a10ff */
[----:B------:R-:W-:Y:S02]  /*6950*/  LEA.HI.X.SX32 R115, R47, R24, 0x2, P6 ;  /* 0x000000182f737211 */ /* 0x000fe400030f16ff */
[----:B------:R-:W-:-:S02]  /*6960*/  CS2R R46, SRZ ;  /* 0x00000000002e7805 */ /* 0x000fc4000001ff00 */
[----:B------:R-:W-:Y:S02]  /*6970*/  LEA R110, P6, R39, R210, 0x2 ;  /* 0x000000d2276e7211 */ /* 0x000fe400078c10ff */
[----:B------:R-:W-:Y:S02]  /*6980*/  ISETP.GE.AND P0, PT, R104, UR9, PT ;  /* 0x0000000968007c0c */ /* 0x000fe4000bf06270 */
[----:B------:R-:W-:Y:S01]  /*6990*/  LEA.HI.X.SX32 R109, R37, R24, 0x2, P5 ;  /* 0x00000018256d7211 */ /* 0x000fe200028f16ff */
[----:B------:R-:W-:Y:S01]  /*69a0*/  IMAD R37, R30, UR4, RZ ;  /* 0x000000041e257c24 */ /* 0x000fe2000f8e02ff */
[----:B------:R-:W-:Y:S02]  /*69b0*/  LEA R104, P5, R35, R210, 0x2 ;  /* 0x000000d223687211 */ /* 0x000fe400078a10ff */
[----:B------:R-:W-:Y:S02]  /*69c0*/  LEA.HI.X.SX32 R111, R39, R24, 0x2, P6 ;  /* 0x00000018276f7211 */ /* 0x000fe400030f16ff */
[----:B------:R-:W-:-:S02]  /*69d0*/  CS2R R38, SRZ ;  /* 0x0000000000267805 */ /* 0x000fc4000001ff00 */
[----:B------:R-:W-:Y:S02]  /*69e0*/  SEL R102, R27, RZ, !P2 ;  /* 0x000000ff1b667207 */ /* 0x000fe40005000000 */
[----:B------:R-:W-:Y:S02]  /*69f0*/  LEA R106, P6, R41, R210, 0x2 ;  /* 0x000000d2296a7211 */ /* 0x000fe400078c10ff */
[----:B------:R-:W-:Y:S02]  /*6a00*/  LEA.HI.X.SX32 R105, R35, R24, 0x2, P5 ;  /* 0x0000001823697211 */ /* 0x000fe400028f16ff */
[----:B------:R-:W-:Y:S02]  /*6a10*/  CS2R R34, SRZ ;  /* 0x0000000000227805 */ /* 0x000fe4000001ff00 */
[----:B------:R-:W-:Y:S02]  /*6a20*/  LEA R100, P5, R33, R210, 0x2 ;  /* 0x000000d221647211 */ /* 0x000fe400078a10ff */
[----:B------:R-:W-:-:S02]  /*6a30*/  ISETP.NE.U32.AND P2, PT, R102, RZ, PT ;  /* 0x000000ff6600720c */ /* 0x000fc40003f45070 */
[----:B------:R-:W-:Y:S02]  /*6a40*/  LEA.HI.X.SX32 R107, R41, R24, 0x2, P6 ;  /* 0x00000018296b7211 */ /* 0x000fe400030f16ff */
[----:B------:R-:W-:Y:S02]  /*6a50*/  CS2R R40, SRZ ;  /* 0x0000000000287805 */ /* 0x000fe4000001ff00 */
[----:B------:R-:W-:Y:S02]  /*6a60*/  LEA R102, P6, R55, R210, 0x2 ;  /* 0x000000d237667211 */ /* 0x000fe400078c10ff */
[----:B------:R-:W-:Y:S01]  /*6a70*/  LEA.HI.X.SX32 R101, R33, R24, 0x2, P5 ;  /* 0x0000001821657211 */ /* 0x000fe200028f16ff */
[----:B------:R-:W-:Y:S01]  /*6a80*/  IMAD R33, R28, UR4, RZ ;  /* 0x000000041c217c24 */ /* 0x000fe2000f8e02ff */
[----:B------:R-:W-:Y:S02]  /*6a90*/  LEA R96, P5, R31, R210, 0x2 ;  /* 0x000000d21f607211 */ /* 0x000fe400078a10ff */
[----:B------:R-:W-:-:S02]  /*6aa0*/  LEA.HI.X.SX32 R103, R55, R24, 0x2, P6 ;  /* 0x0000001837677211 */ /* 0x000fc400030f16ff */
[----:B------:R-:W-:Y:S02]  /*6ab0*/  CS2R R54, SRZ ;  /* 0x0000000000367805 */ /* 0x000fe4000001ff00 */
[----:B------:R-:W-:Y:S01]  /*6ac0*/  LEA R98, P6, R43, R210, 0x2 ;  /* 0x000000d22b627211 */ /* 0x000fe200078c10ff */
[----:B------:R-:W-:Y:S01]  /*6ad0*/  LDGSTS.E [R23+0x6000], desc[UR16][R12.64], P2 ;  /* 0x060000000c177fae */ /* 0x000fe20009121850 */
[----:B------:R-:W-:Y:S02]  /*6ae0*/  LEA.HI.X.SX32 R97, R31, R24, 0x2, P5 ;  /* 0x000000181f617211 */ /* 0x000fe400028f16ff */
[----:B------:R-:W-:Y:S02]  /*6af0*/  CS2R R30, SRZ ;  /* 0x00000000001e7805 */ /* 0x000fe4000001ff00 */
[----:B------:R-:W-:Y:S02]  /*6b00*/  LEA R92, P5, R29, R210, 0x2 ;  /* 0x000000d21d5c7211 */ /* 0x000fe400078a10ff */
[----:B------:R-:W-:-:S02]  /*6b10*/  LEA.HI.X.SX32 R99, R43, R24, 0x2, P6 ;  /* 0x000000182b637211 */ /* 0x000fc400030f16ff */
[----:B------:R-:W-:Y:S02]  /*6b20*/  CS2R R42, SRZ ;  /* 0x00000000002a7805 */ /* 0x000fe4000001ff00 */
[----:B------:R-:W-:Y:S02]  /*6b30*/  LEA R94, P6, R37, R210, 0x2 ;  /* 0x000000d2255e7211 */ /* 0x000fe400078c10ff */
[----:B------:R-:W-:Y:S02]  /*6b40*/  SEL R27, R27, RZ, !P0 ;  /* 0x000000ff1b1b7207 */ /* 0x000fe40004000000 */
[----:B------:R-:W-:Y:S02]  /*6b50*/  LEA.HI.X.SX32 R93, R29, R24, 0x2, P5 ;  /* 0x000000181d5d7211 */ /* 0x000fe400028f16ff */
[----:B------:R-:W-:Y:S02]  /*6b60*/  CS2R R28, SRZ ;  /* 0x00000000001c7805 */ /* 0x000fe4000001ff00 */
[----:B------:R-:W-:-:S02]  /*6b70*/  ISETP.NE.U32.AND P5, PT, R26, RZ, PT ;  /* 0x000000ff1a00720c */ /* 0x000fc40003fa5070 */
[----:B------:R-:W-:Y:S02]  /*6b80*/  LEA.HI.X.SX32 R95, R37, R24, 0x2, P6 ;  /* 0x00000018255f7211 */ /* 0x000fe400030f16ff */
[----:B------:R-:W-:Y:S02]  /*6b90*/  CS2R R36, SRZ ;  /* 0x0000000000247805 */ /* 0x000fe4000001ff00 */
[----:B------:R-:W-:Y:S02]  /*6ba0*/  ISETP.NE.U32.AND P6, PT, R27, RZ, PT ;  /* 0x000000ff1b00720c */ /* 0x000fe40003fc5070 */
[----:B------:R-:W-:Y:S02]  /*6bb0*/  CS2R R26, SRZ ;  /* 0x00000000001a7805 */ /* 0x000fe4000001ff00 */
[----:B------:R-:W-:Y:S02]  /*6bc0*/  LOP3.LUT R4, R4, 0x607c, R25, 0xc8, !PT ;  /* 0x0000607c04047812 */ /* 0x000fe400078ec819 */
[----:B------:R-:W-:-:S02]  /*6bd0*/  LEA R210, P0, R33, R210, 0x2 ;  /* 0x000000d221d27211 */ /* 0x000fc400078010ff */
[C---:B------:R-:W-:Y:S01]  /*6be0*/  LOP3.LUT R64, R4.reuse, 0x10, RZ, 0x3c, !PT ;  /* 0x0000001004407812 */ /* 0x040fe200078e3cff */
[C---:B------:R-:W-:Y:S01]  /*6bf0*/  VIADD R25, R4.reuse, UR8 ;  /* 0x0000000804197c36 */ /* 0x040fe20008000000 */
[C---:B------:R-:W-:Y:S01]  /*6c00*/  LOP3.LUT R66, R4.reuse, 0x20, RZ, 0x3c, !PT ;  /* 0x0000002004427812 */ /* 0x040fe200078e3cff */
[----:B------:R-:W-:Y:S01]  /*6c10*/  LDGSTS.E [R23+0x6008], desc[UR16][R14.64], P5 ;  /* 0x060080000e177fae */ /* 0x000fe2000a921850 */
[----:B---3--:R-:W-:Y:S01]  /*6c20*/  LOP3.LUT R6, R4, 0x30, RZ, 0x3c, !PT ;  /* 0x0000003004067812 */ /* 0x008fe200078e3cff */
[----:B------:R-:W-:Y:S01]  /*6c30*/  VIADD R7, R64, UR8 ;  /* 0x0000000840077c36 */ /* 0x000fe20008000000 */
[----:B--2---:R-:W-:Y:S01]  /*6c40*/  LOP3.LUT R8, R4, 0x40, RZ, 0x3c, !PT ;  /* 0x0000004004087812 */ /* 0x004fe200078e3cff */
[----:B------:R-:W0:Y:S01]  /*6c50*/  LDGDEPBAR ;  /* 0x00000000000079af */ /* 0x000e220000000000 */
[----:B------:R-:W-:Y:S01]  /*6c60*/  VIADD R9, R66, UR8 ;  /* 0x0000000842097c36 */ /* 0x000fe20008000000 */
[----:B------:R-:W-:Y:S02]  /*6c70*/  LEA.HI.X.SX32 R211, R33, R24, 0x2, P0 ;  /* 0x0000001821d37211 */ /* 0x000fe400000f16ff */
[----:B------:R-:W-:Y:S01]  /*6c80*/  CS2R R32, SRZ ;  /* 0x0000000000207805 */ /* 0x000fe2000001ff00 */
[----:B------:R-:W-:Y:S01]  /*6c90*/  LDGSTS.E [R25+0x10000], desc[UR16][R134.64], P6 ;  /* 0x1000000086197fae */ /* 0x000fe2000b121850 */
[----:B------:R-:W-:-:S03]  /*6ca0*/  ISETP.GE.AND P0, PT, R22, 0x80, PT ;  /* 0x000000801600780c */ /* 0x000fc60003f06270 */
[----:B------:R-:W-:Y:S04]  /*6cb0*/  LDGSTS.E [R25+0x10400], desc[UR16][R142.64], P6 ;  /* 0x104000008e197fae */ /* 0x000fe8000b121850 */
[----:B------:R-:W-:Y:S04]  /*6cc0*/  LDGSTS.E [R25+0x10800], desc[UR16][R158.64], P6 ;  /* 0x108000009e197fae */ /* 0x000fe8000b121850 */
[----:B------:R-:W-:Y:S04]  /*6cd0*/  LDGSTS.E [R25+0x10c00], desc[UR16][R174.64], P6 ;  /* 0x10c00000ae197fae */ /* 0x000fe8000b121850 */
[----:B------:R-:W-:Y:S04]  /*6ce0*/  LDGSTS.E [R25+0x11000], desc[UR16][R190.64], P6 ;  /* 0x11000000be197fae */ /* 0x000fe8000b121850 */
[----:B------:R-:W-:Y:S04]  /*6cf0*/  LDGSTS.E [R25+0x11400], desc[UR16][R206.64], P6 ;  /* 0x11400000ce197fae */ /* 0x000fe8000b121850 */
[----:B------:R-:W-:Y:S04]  /*6d00*/  LDGSTS.E [R25+0x11800], desc[UR16][R90.64], P6 ;  /* 0x118000005a197fae */ /* 0x000fe8000b121850 */
[----:B------:R1:W-:Y:S04]  /*6d10*/  LDGSTS.E [R25+0x11c00], desc[UR16][R104.64], P6 ;  /* 0x11c0000068197fae */ /* 0x0003e8000b121850 */
[----:B------:R-:W-:Y:S04]  /*6d20*/  LDGSTS.E [R7+0x10080], desc[UR16][R120.64], P6 ;  /* 0x1008000078077fae */ /* 0x000fe8000b121850 */
[----:B------:R-:W-:Y:S04]  /*6d30*/  LDGSTS.E [R7+0x10480], desc[UR16][R144.64], P6 ;  /* 0x1048000090077fae */ /* 0x000fe8000b121850 */
[----:B------:R-:W-:Y:S01]  /*6d40*/  LDGSTS.E [R7+0x10880], desc[UR16][R160.64], P6 ;  /* 0x10880000a0077fae */ /* 0x000fe2000b121850 */
[----:B-1----:R-:W-:-:S03]  /*6d50*/  CS2R R24, SRZ ;  /* 0x0000000000187805 */ /* 0x002fc6000001ff00 */
        /* <DEDUP_REMOVED lines=8> */
[----:B-1----:R-:W-:Y:S01]  /*6de0*/  VIADD R7, R6, UR8 ;  /* 0x0000000806077c36 */ /* 0x002fe20008000000 */
[----:B------:R-:W-:-:S02]  /*6df0*/  LOP3.LUT R6, R4, 0x50, RZ, 0x3c, !PT ;  /* 0x0000005004067812 */ /* 0x000fc400078e3cff */
        /* <DEDUP_REMOVED lines=28> */
[----:B-1----:R-:W-:-:S03]  /*6fc0*/  VIADD R9, R8, UR8 ;  /* 0x0000000808097c36 */ /* 0x002fc60008000000 */
[----:B------:R-:W-:Y:S04]  /*6fd0*/  LDGSTS.E [R7+0x10e80], desc[UR16][R184.64], P6 ;  /* 0x10e80000b8077fae */ /* 0x000fe8000b121850 */
[----:B------:R-:W-:Y:S04]  /*6fe0*/  LDGSTS.E [R7+0x11280], desc[UR16][R200.64], P6 ;  /* 0x11280000c8077fae */ /* 0x000fe8000b121850 */
[----:B------:R-:W-:Y:S04]  /*6ff0*/  LDGSTS.E [R7+0x11680], desc[UR16][R78.64], P6 ;  /* 0x116800004e077fae */ /* 0x000fe8000b121850 */
[----:B------:R-:W-:Y:S04]  /*7000*/  LDGSTS.E [R7+0x11a80], desc[UR16][R110.64], P6 ;  /* 0x11a800006e077fae */ /* 0x000fe8000b121850 */
[----:B------:R1:W-:Y:S04]  /*7010*/  LDGSTS.E [R7+0x11e80], desc[UR16][R94.64], P6 ;  /* 0x11e800005e077fae */ /* 0x0003e8000b121850 */
[----:B------:R2:W-:Y:S04]  /*7020*/  LDGSTS.E [R9+0x10300], desc[UR16][R124.64], P6 ;  /* 0x103000007c097fae */ /* 0x0005e8000b121850 */
[----:B------:R2:W-:Y:S04]  /*7030*/  LDGSTS.E [R9+0x10700], desc[UR16][R154.64], P6 ;  /* 0x107000009a097fae */ /* 0x0005e8000b121850 */
[----:B------:R2:W-:Y:S01]  /*7040*/  LDGSTS.E [R9+0x10b00], desc[UR16][R170.64], P6 ;  /* 0x10b00000aa097fae */ /* 0x0005e2000b121850 */
[----:B-1----:R-:W-:-:S03]  /*7050*/  VIADD R7, R6, UR8 ;  /* 0x0000000806077c36 */ /* 0x002fc60008000000 */
[----:B------:R2:W-:Y:S04]  /*7060*/  LDGSTS.E [R9+0x10f00], desc[UR16][R186.64], P6 ;  /* 0x10f00000ba097fae */ /* 0x0005e8000b121850 */
        /* <DEDUP_REMOVED lines=12> */
[----:B------:R-:W0:Y:S01]  /*7130*/  LDGDEPBAR ;  /* 0x00000000000079af */ /* 0x000e220000000000 */
[----:B------:R-:W-:Y:S05]  /*7140*/  @!P0 BRA `(.L_x_0) ;  /* 0x0000005800948947 */ /* 0x000fea0003800000 */
[----:B------:R-:W1:Y:S01]  /*7150*/  S2R R68, SR_TID.X ;  /* 0x0000000000447919 */ /* 0x000e620000002100 */
[----:B--2---:R-:W-:Y:S01]  /*7160*/  SHF.R.S32.HI R7, RZ, 0x1f, R232 ;  /* 0x0000001fff077819 */ /* 0x004fe200000114e8 */
[-C--:B------:R-:W-:Y:S01]  /*7170*/  IMAD R23, R242, R74.reuse, RZ ;  /* 0x0000004af2177224 */ /* 0x080fe200078e02ff */
[----:B------:R-:W-:Y:S01]  /*7180*/  SHF.R.S32.HI R6, RZ, 0x1f, R19 ;  /* 0x0000001fff067819 */ /* 0x000fe20000011413 */
[----:B------:R-:W2:Y:S01]  /*7190*/  S2R R66, SR_TID.X ;  /* 0x0000000000427919 */ /* 0x000ea20000002100 */
[----:B------:R-:W-:Y:S01]  /*71a0*/  SHF.L.U64.HI R232, R232, 0x2, R7 ;  /* 0x00000002e8e87819 */ /* 0x000fe20000010207 */
[-C--:B------:R-:W-:Y:S01]  /*71b0*/  IMAD R67, R243, R74.reuse, RZ ;  /* 0x0000004af3437224 */ /* 0x080fe200078e02ff */
[----:B------:R-:W-:Y:S01]  /*71c0*/  SHF.R.S32.HI R7, RZ, 0x1f, R22 ;  /* 0x0000001fff077819 */ /* 0x000fe20000011416 */
[----:B------:R-:W3:Y:S01]  /*71d0*/  S2R R64, SR_TID.X ;  /* 0x0000000000407919 */ /* 0x000ee20000002100 */
[----:B------:R-:W-:Y:S01]  /*71e0*/  SHF.R.S32.HI R8, RZ, 0x1f, R21 ;  /* 0x0000001fff087819 */ /* 0x000fe20000011415 */
[----:B------:R-:W-:Y:S01]  /*71f0*/  IMAD R15, R249, R74, RZ ;  /* 0x0000004af90f7224 */ /* 0x000fe200078e02ff */
[----:B------:R-:W-:Y:S01]  /*7200*/  LEA.HI R3, R7, R22, RZ, 0x7 ;  /* 0x0000001607037211 */ /* 0x000fe200078f38ff */
[----:B------:R-:W4:Y:S01]  /*7210*/  S2R R62, SR_TID.X ;  /* 0x00000000003e7919 */ /* 0x000f220000002100 */
[----:B------:R-:W-:Y:S01]  /*7220*/  SHF.R.S32.HI R7, RZ, 0x1f, R16 ;  /* 0x0000001fff077819 */ /* 0x000fe20000011410 */
[-C--:B------:R-:W-:Y:S01]  /*7230*/  IMAD R14, R250, R74.reuse, RZ ;  /* 0x0000004afa0e7224 */ /* 0x080fe200078e02ff */
[----:B------:R-:W-:Y:S01]  /*7240*/  LEA R24, P0, R21, R71, 0x2 ;  /* 0x0000004715187211 */ /* 0x000fe200078010ff */
[----:B------:R1:W-:Y:S01]  /*7250*/  STL [R1+0xfc], R96 ;  /* 0x0000fc6001007387 */ /* 0x0003e20000100800 */
[----:B------:R-:W-:Y:S01]  /*7260*/  SHF.R.S32.HI R9, RZ, 0x1f, R20 ;  /* 0x0000001fff097819 */ /* 0x000fe20000011414 */
[----:B------:R-:W-:-:S02]  /*7270*/  IMAD R13, R251, R74, RZ ;  /* 0x0000004afb0d7224 */ /* 0x000fc400078e02ff */
[----:B------:R-:W-:Y:S01]  /*7280*/  STL [R1+0xf8], R97 ;  /* 0x0000f86101007387 */ /* 0x000fe20000100800 */
[-C--:B------:R-:W-:Y:S02]  /*7290*/  IMAD R12, R252, R74.reuse, RZ ;  /* 0x0000004afc0c7224 */ /* 0x080fe400078e02ff */
[-C--:B------:R-:W-:Y:S01]  /*72a0*/  IMAD R57, R240, R74.reuse, RZ ;  /* 0x0000004af0397224 */ /* 0x080fe200078e02ff */
[----:B------:R-:W-:Y:S01]  /*72b0*/  STL [R1+0xf4], R94 ;  /* 0x0000f45e01007387 */ /* 0x000fe20000100800 */
[-C--:B------:R-:W-:Y:S01]  /*72c0*/  IMAD R69, R239, R74.reuse, RZ ;  /* 0x0000004aef457224 */ /* 0x080fe200078e02ff */
[----:B-1----:R-:W-:Y:S01]  /*72d0*/  LEA R96, P2, R19, R71, 0x2 ;  /* 0x0000004713607211 */ /* 0x002fe200078410ff */
[----:B------:R-:W-:Y:S01]  /*72e0*/  IMAD.SHL.U32 R240, R12, 0x4, RZ ;  /* 0x000000040cf07824 */ /* 0x000fe200078e00ff */
[----:B------:R-:W-:Y:S01]  /*72f0*/  STL [R1+0xf0], R95 ;  /* 0x0000f05f01007387 */ /* 0x000fe20000100800 */
[----:B------:R-:W-:Y:S02]  /*7300*/  IMAD R58, R238, R74, RZ ;  /* 0x0000004aee3a7224 */ /* 0x000fe400078e02ff */
[----:B------:R-:W-:Y:S01]  /*7310*/  IMAD.SHL.U32 R239, R13, 0x4, RZ ;  /* 0x000000040def7824 */ /* 0x000fe200078e00ff */
[----:B------:R-:W-:Y:S01]  /*7320*/  STL [R1+0xec], R92 ;  /* 0x0000ec5c01007387 */ /* 0x000fe20000100800 */
[----:B------:R-:W-:Y:S01]  /*7330*/  SHF.R.U32.HI R68, RZ, 0x6, R68 ;  /* 0x00000006ff447819 */ /* 0x000fe20000011644 */
[----:B------:R-:W-:-:S02]  /*7340*/  IMAD.SHL.U32 R238, R14, 0x4, RZ ;  /* 0x000000040eee7824 */ /* 0x000fc400078e00ff */
[----:B------:R1:W-:Y:S01]  /*7350*/  STL [R1+0xe8], R93 ;  /* 0x0000e85d01007387 */ /* 0x0003e20000100800 */
[----:B------:R-:W-:Y:S01]  /*7360*/  SGXT.U32 R68, R68, 0x1 ;  /* 0x000000014444781a */ /* 0x000fe20000000000 */
[-C--:B------:R-:W-:Y:S01]  /*7370*/  IMAD R59, R237, R74.reuse, RZ ;  /* 0x0000004aed3b7224 */ /* 0x080fe200078e02ff */
[----:B--2---:R-:W-:Y:S01]  /*7380*/  SHF.R.U32.HI R66, RZ, 0x6, R66 ;  /* 0x00000006ff427819 */ /* 0x004fe20000011642 */
[----:B------:R-:W-:Y:S01]  /*7390*/  STL [R1+0xe4], R210 ;  /* 0x0000e4d201007387 */ /* 0x000fe20000100800 */
[----:B------:R-:W-:Y:S01]  /*73a0*/  LOP3.LUT R68, R68, 0x7c, RZ, 0xfc, !PT ;  /* 0x0000007c44447812 */ /* 0x000fe200078efcff */
[----:B------:R-:W-:Y:S01]  /*73b0*/  IMAD.HI R12, R12, 0x4, RZ ;  /* 0x000000040c0c7827 */ /* 0x000fe200078e02ff */
[----:B------:R-:W-:Y:S01]  /*73c0*/  SGXT.U32 R66, R66, 0x1 ;  /* 0x000000014242781a */ /* 0x000fe20000000000 */
[----:B------:R-:W-:Y:S01]  /*73d0*/  STL [R1+0xe0], R211 ;  /* 0x0000e0d301007387 */ /* 0x000fe20000100800 */
[----:B---3--:R-:W-:Y:S01]  /*73e0*/  SHF.R.U32.HI R64, RZ, 0x6, R64 ;  /* 0x00000006ff407819 */ /* 0x008fe20000011640 */
[----:B------:R-:W-:Y:S01]  /*73f0*/  IMAD R60, R236, R74, RZ ;  /* 0x0000004aec3c7224 */ /* 0x000fe200078e02ff */
[----:B----4-:R-:W-:Y:S01]  /*7400*/  SHF.R.U32.HI R62, RZ, 0x6, R62 ;  /* 0x00000006ff3e7819 */ /* 0x010fe2000001163e */
[----:B------:R2:W-:Y:S01]  /*7410*/  STL [R1+0xdc], R73 ;  /* 0x0000dc4901007387 */ /* 0x0005e20000100800 */
[----:B-1----:R-:W-:Y:S01]  /*7420*/  LEA.HI.X R93, R21, R232, R8, 0x2, P0 ;  /* 0x000000e8155d7211 */ /* 0x002fe200000f1408 */
[----:B------:R-:W-:Y:S01]  /*7430*/  IMAD R21, R244, R74, RZ ;  /* 0x0000004af4157224 */ /* 0x000fe200078e02ff */
[-C--:B------:R-:W-:Y:S01]  /*7440*/  LEA R97, P0, R18, R71.reuse, 0x2 ;  /* 0x0000004712617211 */ /* 0x080fe200078010ff */
[----:B------:R-:W-:Y:S01]  /*7450*/  STL [R1+0xd8], R72 ;  /* 0x0000d84801007387 */ /* 0x000fe20000100800 */
[----:B------:R-:W-:Y:S01]  /*7460*/  SGXT.U32 R64, R64, 0x1 ;  /* 0x000000014040781a */ /* 0x000fe20000000000 */
[----:B------:R-:W-:Y:S01]  /*7470*/  IMAD.HI R13, R13, 0x4, RZ ;  /* 0x000000040d0d7827 */ /* 0x000fe200078e02ff */
[----:B------:R-:W-:Y:S01]  /*7480*/  SGXT.U32 R62, R62, 0x1 ;  /* 0x000000013e3e781a */ /* 0x000fe20000000000 */
[----:B------:R-:W-:Y:S01]  /*7490*/  STL [R1+0xd4], R4 ;  /* 0x0000d40401007387 */ /* 0x000fe20000100800 */
[----:B------:R-:W-:Y:S01]  /*74a0*/  LOP3.LUT R66, R66, 0x78, RZ, 0xfc, !PT ;  /* 0x0000007842427812 */ /* 0x000fe200078efcff */
[----:B------:R-:W-:Y:S01]  /*74b0*/  IMAD.SHL.U32 R237, R15, 0x4, RZ ;  /* 0x000000040fed7824 */ /* 0x000fe200078e00ff */
[----:B--2---:R-:W-:Y:S01]  /*74c0*/  LEA.HI.X R73, R19, R232, R6, 0x2, P2 ;  /* 0x000000e813497211 */ /* 0x004fe200010f1406 */
[----:B------:R1:W-:Y:S01]  /*74d0*/  STL [R1+0xd0], R2 ;  /* 0x0000d00201007387 */ /* 0x0003e20000100800 */
[-C--:B------:R-:W-:Y:S01]  /*74e0*/  LEA R95, P2, R16, R71.reuse, 0x2 ;  /* 0x00000047105f7211 */ /* 0x080fe200078410ff */
[-C--:B------:R-:W-:Y:S01]  /*74f0*/  IMAD R19, R246, R74.reuse, RZ ;  /* 0x0000004af6137224 */ /* 0x080fe200078e02ff */
[----:B------:R-:W-:Y:S01]  /*7500*/  SHF.R.S32.HI R6, RZ, 0x1f, R5 ;  /* 0x0000001fff067819 */ /* 0x000fe20000011405 */
[----:B------:R2:W-:Y:S01]  /*7510*/  STL [R1+0xcc], R0 ;  /* 0x0000cc0001007387 */ /* 0x0005e20000100800 */
[----:B------:R-:W-:Y:S01]  /*7520*/  LEA R92, P3, R5, R71, 0x2 ;  /* 0x00000047055c7211 */ /* 0x000fe200078610ff */
[----:B------:R-:W-:Y:S01]  /*7530*/  IMAD R61, R235, R74, RZ ;  /* 0x0000004aeb3d7224 */ /* 0x000fe200078e02ff */
[----:B------:R-:W-:Y:S01]  /*7540*/  LOP3.LUT R62, R62, 0x7e, RZ, 0xfc, !PT ;  /* 0x0000007e3e3e7812 */ /* 0x000fe200078efcff */
[----:B------:R-:W-:Y:S01]  /*7550*/  IMAD.HI R14, R14, 0x4, RZ ;  /* 0x000000040e0e7827 */ /* 0x000fe200078e02ff */
[----:B------:R-:W-:-:S02]  /*7560*/  LOP3.LUT R64, R64, 0x7a, RZ, 0xfc, !PT ;  /* 0x0000007a40407812 */ /* 0x000fc400078efcff */
[----:B-1----:R-:W-:Y:S01]  /*7570*/  LEA.HI.X R2, R16, R232, R7, 0x2, P2 ;  /* 0x000000e810027211 */ /* 0x002fe200010f1407 */
[----:B------:R-:W-:Y:S01]  /*7580*/  IMAD R16, R68, R74, RZ ;  /* 0x0000004a44107224 */ /* 0x000fe200078e02ff */
[----:B------:R-:W-:Y:S01]  /*7590*/  SHF.R.S32.HI R8, RZ, 0x1f, R17 ;  /* 0x0000001fff087819 */ /* 0x000fe20000011411 */
[----:B------:R-:W1:Y:S01]  /*75a0*/  S2R R68, SR_TID.X ;  /* 0x0000000000447919 */ /* 0x000e620000002100 */
[-C--:B--2---:R-:W-:Y:S01]  /*75b0*/  LEA R0, P1, R20, R71.reuse, 0x2 ;  /* 0x0000004714007211 */ /* 0x084fe200078210ff */
[C---:B------:R-:W-:Y:S02]  /*75c0*/  IMAD.SHL.U32 R242, R16.reuse, 0x4, RZ ;  /* 0x0000000410f27824 */ /* 0x040fe400078e00ff */
[----:B------:R-:W-:Y:S01]  /*75d0*/  IMAD.HI R16, R16, 0x4, RZ ;  /* 0x0000000410107827 */ /* 0x000fe200078e02ff */
[----:B------:R-:W-:Y:S01]  /*75e0*/  LEA.HI.X R211, R20, R232, R9, 0x2, P1 ;  /* 0x000000e814d37211 */ /* 0x000fe200008f1409 */
[----:B------:R2:W-:Y:S01]  /*75f0*/  STL [R1+0x9c], R0 ;  /* 0x00009c0001007387 */ /* 0x0005e20000100800 */
[----:B------:R-:W-:Y:S01]  /*7600*/  SHF.R.S32.HI R9, RZ, 0x1f, R18 ;  /* 0x0000001fff097819 */ /* 0x000fe20000011412 */
[----:B------:R-:W-:Y:S01]  /*7610*/  IMAD.HI R15, R15, 0x4, RZ ;  /* 0x000000040f0f7827 */ /* 0x000fe200078e02ff */
[----:B------:R-:W-:-:S02]  /*7620*/  LEA R94, P1, R17, R71, 0x2 ;  /* 0x00000047115e7211 */ /* 0x000fc400078210ff */
[----:B------:R-:W-:Y:S01]  /*7630*/  LEA.HI.X R72, R18, R232, R9, 0x2, P0 ;  /* 0x000000e812487211 */ /* 0x000fe200000f1409 */
[----:B------:R-:W-:Y:S01]  /*7640*/  IMAD R18, R66, R74, RZ ;  /* 0x0000004a42127224 */ /* 0x000fe200078e02ff */
[----:B------:R-:W-:Y:S01]  /*7650*/  LEA.HI.X R4, R17, R232, R8, 0x2, P1 ;  /* 0x000000e811047211 */ /* 0x000fe200008f1408 */
[----:B------:R-:W3:Y:S01]  /*7660*/  S2R R66, SR_TID.X ;  /* 0x0000000000427919 */ /* 0x000ee20000002100 */
[----:B------:R-:W-:Y:S01]  /*7670*/  IMAD R17, R248, R74, RZ ;  /* 0x0000004af8117224 */ /* 0x000fe200078e02ff */
[----:B--2---:R-:W-:Y:S01]  /*7680*/  LEA.HI.X R0, R5, R232, R6, 0x2, P3 ;  /* 0x000000e805007211 */ /* 0x004fe200018f1406 */
[-C--:B------:R-:W-:Y:S01]  /*7690*/  IMAD R5, R62, R74.reuse, RZ ;  /* 0x0000004a3e057224 */ /* 0x080fe200078e02ff */
[----:B------:R-:W-:Y:S01]  /*76a0*/  IADD3 R242, P3, P4, R242, UR6, R71 ;  /* 0x00000006f2f27c10 */ /* 0x000fe2000fc7e047 */
[----:B------:R-:W-:Y:S01]  /*76b0*/  IMAD R6, R64, R74, RZ ;  /* 0x0000004a40067224 */ /* 0x000fe200078e02ff */
[----:B------:R-:W2:Y:S01]  /*76c0*/  S2R R62, SR_TID.X ;  /* 0x00000000003e7919 */ /* 0x000ea20000002100 */
[----:B------:R-:W-:Y:S01]  /*76d0*/  IMAD.SHL.U32 R244, R18, 0x4, RZ ;  /* 0x0000000412f47824 */ /* 0x000fe200078e00ff */
[----:B------:R-:W-:Y:S01]  /*76e0*/  IADD3.X R16, R16, UR7, R232, P3, P4 ;  /* 0x0000000710107c10 */ /* 0x000fe20009fe84e8 */
[C---:B------:R-:W-:Y:S01]  /*76f0*/  IMAD.SHL.U32 R243, R6.reuse, 0x4, RZ ;  /* 0x0000000406f37824 */ /* 0x040fe200078e00ff */
[----:B------:R-:W4:Y:S01]  /*7700*/  S2R R64, SR_TID.X ;  /* 0x0000000000407919 */ /* 0x000f220000002100 */
[----:B------:R-:W-:Y:S01]  /*7710*/  IMAD.HI R6, R6, 0x4, RZ ;  /* 0x0000000406067827 */ /* 0x000fe200078e02ff */
[----:B------:R-:W-:-:S02]  /*7720*/  LEA R210, P0, R70, R71, 0x2 ;  /* 0x0000004746d27211 */ /* 0x000fc400078010ff */
[----:B------:R-:W-:Y:S01]  /*7730*/  IADD3 R243, P1, P2, R243, UR6, R71 ;  /* 0x00000006f3f37c10 */ /* 0x000fe2000fa3e047 */
[----:B------:R-:W-:Y:S01]  /*7740*/  IMAD.HI R18, R18, 0x4, RZ ;  /* 0x0000000412127827 */ /* 0x000fe200078e02ff */
[----:B-1----:R-:W-:-:S03]  /*7750*/  SHF.R.U32.HI R68, RZ, 0x6, R68 ;  /* 0x00000006ff447819 */ /* 0x002fc60000011644 */
[----:B------:R-:W-:Y:S01]  /*7760*/  IMAD.SHL.U32 R236, R17, 0x4, RZ ;  /* 0x0000000411ec7824 */ /* 0x000fe200078e00ff */
[----:B------:R-:W-:Y:S01]  /*7770*/  IADD3.X R6, R6, UR7, R232, P1, P2 ;  /* 0x0000000706067c10 */ /* 0x000fe20008fe44e8 */
[-C--:B------:R-:W-:Y:S01]  /*7780*/  IMAD R63, R233, R74.reuse, RZ ;  /* 0x0000004ae93f7224 */ /* 0x080fe200078e02ff */
[----:B------:R-:W-:Y:S01]  /*7790*/  SGXT.U32 R68, R68, 0x1 ;  /* 0x000000014444781a */ /* 0x000fe20000000000 */
[----:B------:R-:W-:Y:S02]  /*77a0*/  IMAD R65, R231, R74, RZ ;  /* 0x0000004ae7417224 */ /* 0x000fe400078e02ff */
[----:B------:R-:W-:Y:S01]  /*77b0*/  IMAD.HI R17, R17, 0x4, RZ ;  /* 0x0000000411117827 */ /* 0x000fe200078e02ff */
[----:B------:R-:W-:-:S03]  /*77c0*/  LOP3.LUT R68, R68, 0x74, RZ, 0xfc, !PT ;  /* 0x0000007444447812 */ /* 0x000fc600078efcff */
[-C--:B------:R-:W-:Y:S02]  /*77d0*/  IMAD R231, R225, R74.reuse, RZ ;  /* 0x0000004ae1e77224 */ /* 0x080fe400078e02ff */
[----:B------:R-:W-:Y:S01]  /*77e0*/  IMAD R20, R68, R74, RZ ;  /* 0x0000004a44147224 */ /* 0x000fe200078e02ff */
[----:B---3--:R-:W-:Y:S01]  /*77f0*/  SHF.R.U32.HI R66, RZ, 0x6, R66 ;  /* 0x00000006ff427819 */ /* 0x008fe20000011642 */
[----:B------:R-:W1:Y:S01]  /*7800*/  S2R R68, SR_TID.X ;  /* 0x0000000000447919 */ /* 0x000e620000002100 */
[----:B------:R-:W-:Y:S02]  /*7810*/  IMAD.SHL.U32 R225, R21, 0x4, RZ ;  /* 0x0000000415e17824 */ /* 0x000fe400078e00ff */
[----:B------:R-:W-:Y:S01]  /*7820*/  SGXT.U32 R66, R66, 0x1 ;  /* 0x000000014242781a */ /* 0x000fe20000000000 */
[C---:B------:R-:W-:Y:S01]  /*7830*/  IMAD.SHL.U32 R246, R20.reuse, 0x4, RZ ;  /* 0x0000000414f67824 */ /* 0x040fe200078e00ff */
[----:B--2---:R-:W-:Y:S01]  /*7840*/  SHF.R.U32.HI R62, RZ, 0x6, R62 ;  /* 0x00000006ff3e7819 */ /* 0x004fe2000001163e */
[----:B------:R-:W-:Y:S01]  /*7850*/  IMAD.HI R20, R20, 0x4, RZ ;  /* 0x0000000414147827 */ /* 0x000fe200078e02ff */
[----:B------:R-:W-:-:S02]  /*7860*/  LOP3.LUT R66, R66, 0x70, RZ, 0xfc, !PT ;  /* 0x0000007042427812 */ /* 0x000fc400078efcff */
[----:B----4-:R-:W-:Y:S01]  /*7870*/  SHF.R.U32.HI R64, RZ, 0x6, R64 ;  /* 0x00000006ff407819 */ /* 0x010fe20000011640 */
[-C--:B------:R-:W-:Y:S01]  /*7880*/  IMAD R25, R213, R74.reuse, RZ ;  /* 0x0000004ad5197224 */ /* 0x080fe200078e02ff */
[----:B------:R-:W-:Y:S01]  /*7890*/  SGXT.U32 R62, R62, 0x1 ;  /* 0x000000013e3e781a */ /* 0x000fe20000000000 */
[----:B------:R-:W-:Y:S01]  /*78a0*/  IMAD R22, R66, R74, RZ ;  /* 0x0000004a42167224 */ /* 0x000fe200078e02ff */
[----:B------:R-:W-:Y:S01]  /*78b0*/  SGXT.U32 R64, R64, 0x1 ;  /* 0x000000014040781a */ /* 0x000fe20000000000 */
[----:B------:R-:W2:Y:S01]  /*78c0*/  S2R R66, SR_TID.X ;  /* 0x0000000000427919 */ /* 0x000ea20000002100 */
[----:B------:R-:W-:Y:S01]  /*78d0*/  LOP3.LUT R62, R62, 0x76, RZ, 0xfc, !PT ;  /* 0x000000763e3e7812 */ /* 0x000fe200078efcff */
[----:B------:R-:W-:Y:S01]  /*78e0*/  IMAD.SHL.U32 R248, R22, 0x4, RZ ;  /* 0x0000000416f87824 */ /* 0x000fe200078e00ff */
[----:B------:R-:W-:Y:S01]  /*78f0*/  LOP3.LUT R64, R64, 0x72, RZ, 0xfc, !PT ;  /* 0x0000007240407812 */ /* 0x000fe200078efcff */
[----:B------:R-:W-:Y:S01]  /*7900*/  IMAD.HI R22, R22, 0x4, RZ ;  /* 0x0000000416167827 */ /* 0x000fe200078e02ff */
[----:B------:R-:W-:-:S03]  /*7910*/  IADD3 R246, P1, P2, R246, UR6, R71 ;  /* 0x00000006f6f67c10 */ /* 0x000fc6000fa3e047 */
[-C--:B------:R-:W-:Y:S01]  /*7920*/  IMAD R7, R62, R74.reuse, RZ ;  /* 0x0000004a3e077224 */ /* 0x080fe200078e02ff */
[----:B------:R-:W-:Y:S01]  /*7930*/  IADD3.X R20, R20, UR7, R232, P1, P2 ;  /* 0x0000000714147c10 */ /* 0x000fe20008fe44e8 */
[----:B------:R-:W-:Y:S01]  /*7940*/  IMAD R8, R64, R74, RZ ;  /* 0x0000004a40087224 */ /* 0x000fe200078e02ff */
[----:B------:R-:W3:Y:S01]  /*7950*/  S2R R62, SR_TID.X ;  /* 0x00000000003e7919 */ /* 0x000ee20000002100 */
[----:B------:R-:W-:Y:S02]  /*7960*/  IMAD.SHL.U32 R213, R67, 0x4, RZ ;  /* 0x0000000443d57824 */ /* 0x000fe400078e00ff */
[----:B------:R-:W-:Y:S01]  /*7970*/  IMAD.SHL.U32 R55, R23, 0x4, RZ ;  /* 0x0000000417377824 */ /* 0x000fe200078e00ff */
[----:B------:R-:W4:Y:S01]  /*7980*/  S2R R64, SR_TID.X ;  /* 0x0000000000407919 */ /* 0x000f220000002100 */
[----:B------:R-:W-:Y:S01]  /*7990*/  IMAD.HI R21, R21, 0x4, RZ ;  /* 0x0000000415157827 */ /* 0x000fe200078e02ff */
[----:B-1----:R-:W-:-:S03]  /*79a0*/  SHF.R.U32.HI R68, RZ, 0x6, R68 ;  /* 0x00000006ff447819 */ /* 0x002fc60000011644 */
[----:B------:R-:W-:Y:S01]  /*79b0*/  IMAD.HI R67, R67, 0x4, RZ ;  /* 0x0000000443437827 */ /* 0x000fe200078e02ff */
[----:B------:R-:W-:-:S03]  /*79c0*/  SGXT.U32 R68, R68, 0x1 ;  /* 0x000000014444781a */ /* 0x000fc60000000000 */
[----:B------:R-:W-:Y:S01]  /*79d0*/  IMAD.SHL.U32 R53, R57, 0x4, RZ ;  /* 0x0000000439357824 */ /* 0x000fe200078e00ff */
[----:B------:R-:W-:Y:S01]  /*79e0*/  LOP3.LUT R68, R68, 0x6c, RZ, 0xfc, !PT ;  /* 0x0000006c44447812 */ /* 0x000fe200078efcff */
[----:B------:R-:W-:-:S04]  /*79f0*/  IMAD.HI R23, R23, 0x4, RZ ;  /* 0x0000000417177827 */ /* 0x000fc800078e02ff */
[-C--:B------:R-:W-:Y:S01]  /*7a00*/  IMAD R56, R68, R74.reuse, RZ ;  /* 0x0000004a44387224 */ /* 0x080fe200078e02ff */
[----:B--2---:R-:W-:Y:S01]  /*7a10*/  SHF.R.U32.HI R66, RZ, 0x6, R66 ;  /* 0x00000006ff427819 */ /* 0x004fe20000011642 */
[----:B------:R-:W-:Y:S02]  /*7a20*/  IMAD R68, R241, R74, RZ ;  /* 0x0000004af1447224 */ /* 0x000fe400078e02ff */
[C---:B------:R-:W-:Y:S01]  /*7a30*/  IMAD.SHL.U32 R241, R5.reuse, 0x4, RZ ;  /* 0x0000000405f17824 */ /* 0x040fe200078e00ff */
[----:B------:R-:W-:Y:S01]  /*7a40*/  SGXT.U32 R66, R66, 0x1 ;  /* 0x000000014242781a */ /* 0x000fe20000000000 */
[----:B------:R-:W-:-:S03]  /*7a50*/  IMAD.HI R5, R5, 0x4, RZ ;  /* 0x0000000405057827 */ /* 0x000fc600078e02ff */
[----:B------:R-:W-:Y:S01]  /*7a60*/  LOP3.LUT R66, R66, 0x68, RZ, 0xfc, !PT ;  /* 0x0000006842427812 */ /* 0x000fe200078efcff */
[C---:B------:R-:W-:Y:S01]  /*7a70*/  IMAD.SHL.U32 R250, R56.reuse, 0x4, RZ ;  /* 0x0000000438fa7824 */ /* 0x040fe200078e00ff */
[----:B------:R-:W-:Y:S01]  /*7a80*/  IADD3 R241, P5, P6, R241, UR6, R71 ;  /* 0x00000006f1f17c10 */ /* 0x000fe2000febe047 */
[----:B------:R-:W-:Y:S01]  /*7a90*/  IMAD.HI R56, R56, 0x4, RZ ;  /* 0x0000000438387827 */ /* 0x000fe200078e02ff */
[----:B---3--:R-:W-:Y:S02]  /*7aa0*/  SHF.R.U32.HI R62, RZ, 0x6, R62 ;  /* 0x00000006ff3e7819 */ /* 0x008fe4000001163e */
[----:B------:R-:W-:Y:S01]  /*7ab0*/  IADD3.X R5, R5, UR7, R232, P5, P6 ;  /* 0x0000000705057c10 */ /* 0x000fe2000afec4e8 */
[-C--:B------:R-:W-:Y:S01]  /*7ac0*/  IMAD R11, R66, R74.reuse, RZ ;  /* 0x0000004a420b7224 */ /* 0x080fe200078e02ff */
[----:B----4-:R-:W-:Y:S01]  /*7ad0*/  SHF.R.U32.HI R64, RZ, 0x6, R64 ;  /* 0x00000006ff407819 */ /* 0x010fe20000011640 */
[----:B------:R-:W-:Y:S01]  /*7ae0*/  IMAD R66, R245, R74, RZ ;  /* 0x0000004af5427224 */ /* 0x000fe200078e02ff */
[----:B------:R-:W-:Y:S01]  /*7af0*/  SGXT.U32 R62, R62, 0x1 ;  /* 0x000000013e3e781a */ /* 0x000fe20000000000 */
[C---:B------:R-:W-:Y:S01]  /*7b00*/  IMAD.SHL.U32 R245, R7.reuse, 0x4, RZ ;  /* 0x0000000407f57824 */ /* 0x040fe200078e00ff */
[----:B------:R-:W-:Y:S01]  /*7b10*/  SGXT.U32 R64, R64, 0x1 ;  /* 0x000000014040781a */ /* 0x000fe20000000000 */
[----:B------:R-:W-:Y:S01]  /*7b20*/  IMAD.HI R7, R7, 0x4, RZ ;  /* 0x0000000407077827 */ /* 0x000fe200078e02ff */
[----:B------:R-:W-:-:S02]  /*7b30*/  LOP3.LUT R62, R62, 0x6e, RZ, 0xfc, !PT ;  /* 0x0000006e3e3e7812 */ /* 0x000fc400078efcff */
[----:B------:R-:W-:Y:S01]  /*7b40*/  LOP3.LUT R64, R64, 0x6a, RZ, 0xfc, !PT ;  /* 0x0000006a40407812 */ /* 0x000fe200078efcff */
[----:B------:R-:W-:Y:S01]  /*7b50*/  IMAD.SHL.U32 R252, R11, 0x4, RZ ;  /* 0x000000040bfc7824 */ /* 0x000fe200078e00ff */
[--C-:B------:R-:W-:Y:S01]  /*7b60*/  IADD3 R244, P5, P6, R244, UR6, R71.reuse ;  /* 0x00000006f4f47c10 */ /* 0x100fe2000febe047 */
[-C--:B------:R-:W-:Y:S01]  /*7b70*/  IMAD R9, R62, R74.reuse, RZ ;  /* 0x0000004a3e097224 */ /* 0x080fe200078e02ff */
[--C-:B------:R-:W-:Y:S01]  /*7b80*/  IADD3 R245, P3, P4, R245, UR6, R71.reuse ;  /* 0x00000006f5f57c10 */ /* 0x100fe2000fc7e047 */
[-C--:B------:R-:W-:Y:S01]  /*7b90*/  IMAD R10, R64, R74.reuse, RZ ;  /* 0x0000004a400a7224 */ /* 0x080fe200078e02ff */
[--C-:B------:R-:W-:Y:S01]  /*7ba0*/  IADD3.X R18, R18, UR7, R232.reuse, P5, P6 ;  /* 0x0000000712127c10 */ /* 0x100fe2000afec4e8 */
[----:B------:R-:W-:Y:S01]  /*7bb0*/  IMAD R64, R247, R74, RZ ;  /* 0x0000004af7407224 */ /* 0x000fe200078e02ff */
[----:B------:R-:W-:Y:S01]  /*7bc0*/  IADD3.X R7, R7, UR7, R232, P3, P4 ;  /* 0x0000000707077c10 */ /* 0x000fe20009fe84e8 */
[----:B------:R-:W-:Y:S01]  /*7bd0*/  IMAD.SHL.U32 R247, R8, 0x4, RZ ;  /* 0x0000000408f77824 */ /* 0x000fe200078e00ff */
[----:B------:R-:W-:Y:S01]  /*7be0*/  IADD3 R248, P3, P4, R248, UR6, R71 ;  /* 0x00000006f8f87c10 */ /* 0x000fe2000fc7e047 */
[----:B------:R-:W-:-:S02]  /*7bf0*/  IMAD.SHL.U32 R249, R9, 0x4, RZ ;  /* 0x0000000409f97824 */ /* 0x000fc400078e00ff */
[----:B------:R-:W-:Y:S01]  /*7c00*/  IMAD.HI R8, R8, 0x4, RZ ;  /* 0x0000000408087827 */ /* 0x000fe200078e02ff */
[--C-:B------:R-:W-:Y:S02]  /*7c10*/  IADD3 R247, P5, P6, R247, UR6, R71.reuse ;  /* 0x00000006f7f77c10 */ /* 0x100fe4000febe047 */
[--C-:B------:R-:W-:Y:S01]  /*7c20*/  IADD3 R249, P1, P2, R249, UR6, R71.reuse ;  /* 0x00000006f9f97c10 */ /* 0x100fe2000fa3e047 */
[----:B------:R-:W-:Y:S01]  /*7c30*/  IMAD.HI R9, R9, 0x4, RZ ;  /* 0x0000000409097827 */ /* 0x000fe200078e02ff */
[--C-:B------:R-:W-:Y:S02]  /*7c40*/  IADD3.X R8, R8, UR7, R232.reuse, P5, P6 ;  /* 0x0000000708087c10 */ /* 0x100fe4000afec4e8 */
[----:B------:R-:W-:Y:S01]  /*7c50*/  IADD3 R250, P5, P6, R250, UR6, R71 ;  /* 0x00000006fafa7c10 */ /* 0x000fe2000febe047 */
[----:B------:R-:W-:Y:S01]  /*7c60*/  IMAD.SHL.U32 R251, R10, 0x4, RZ ;  /* 0x000000040afb7824 */ /* 0x000fe200078e00ff */
[--C-:B------:R-:W-:Y:S01]  /*7c70*/  IADD3.X R22, R22, UR7, R232.reuse, P3, P4 ;  /* 0x0000000716167c10 */ /* 0x100fe20009fe84e8 */
[----:B------:R-:W-:Y:S01]  /*7c80*/  IMAD.HI R10, R10, 0x4, RZ ;  /* 0x000000040a0a7827 */ /* 0x000fe200078e02ff */
[----:B------:R-:W-:-:S02]  /*7c90*/  IADD3.X R9, R9, UR7, R232, P1, P2 ;  /* 0x0000000709097c10 */ /* 0x000fc40008fe44e8 */
[--C-:B------:R-:W-:Y:S01]  /*7ca0*/  IADD3 R251, P3, P4, R251, UR6, R71.reuse ;  /* 0x00000006fbfb7c10 */ /* 0x100fe2000fc7e047 */
[----:B------:R-:W-:Y:S01]  /*7cb0*/  IMAD.HI R11, R11, 0x4, RZ ;  /* 0x000000040b0b7827 */ /* 0x000fe200078e02ff */
[--C-:B------:R-:W-:Y:S02]  /*7cc0*/  IADD3 R252, P1, P2, R252, UR6, R71.reuse ;  /* 0x00000006fcfc7c10 */ /* 0x100fe4000fa3e047 */
[--C-:B------:R-:W-:Y:S01]  /*7cd0*/  IADD3.X R56, R56, UR7, R232.reuse, P5, P6 ;  /* 0x0000000738387c10 */ /* 0x100fe2000afec4e8 */
[----:B------:R-:W-:Y:S01]  /*7ce0*/  IMAD.SHL.U32 R235, R64, 0x4, RZ ;  /* 0x0000000440eb7824 */ /* 0x000fe200078e00ff */
[--C-:B------:R-:W-:Y:S01]  /*7cf0*/  IADD3 R240, P5, P6, R240, UR6, R71.reuse ;  /* 0x00000006f0f07c10 */ /* 0x100fe2000febe047 */
[----:B------:R-:W-:Y:S01]  /*7d00*/  IMAD R62, R234, R74, RZ ;  /* 0x0000004aea3e7224 */ /* 0x000fe200078e02ff */
[--C-:B------:R-:W-:Y:S01]  /*7d10*/  IADD3.X R10, R10, UR7, R232.reuse, P3, P4 ;  /* 0x000000070a0a7c10 */ /* 0x100fe20009fe84e8 */
[----:B------:R-:W-:Y:S01]  /*7d20*/  IMAD.SHL.U32 R234, R19, 0x4, RZ ;  /* 0x0000000413ea7824 */ /* 0x000fe200078e00ff */
[--C-:B------:R-:W-:Y:S01]  /*7d30*/  IADD3 R239, P3, P4, R239, UR6, R71.reuse ;  /* 0x00000006efef7c10 */ /* 0x100fe2000fc7e047 */
[----:B------:R-:W-:Y:S01]  /*7d40*/  IMAD.HI R64, R64, 0x4, RZ ;  /* 0x0000000440407827 */ /* 0x000fe200078e02ff */
[--C-:B------:R-:W-:Y:S01]  /*7d50*/  IADD3.X R11, R11, UR7, R232.reuse, P1, P2 ;  /* 0x000000070b0b7c10 */ /* 0x100fe20008fe44e8 */
[----:B------:R-:W-:Y:S01]  /*7d60*/  STL [R1], R240 ;  /* 0x000000f001007387 */ /* 0x000fe20000100800 */
[--C-:B------:R-:W-:Y:S01]  /*7d70*/  IADD3 R238, P1, P2, R238, UR6, R71.reuse ;  /* 0x00000006eeee7c10 */ /* 0x100fe2000fa3e047 */
[----:B------:R-:W-:Y:S01]  /*7d80*/  IMAD.SHL.U32 R233, R66, 0x4, RZ ;  /* 0x0000000442e97824 */ /* 0x000fe200078e00ff */
[--C-:B------:R-:W-:Y:S01]  /*7d90*/  IADD3.X R12, R12, UR7, R232.reuse, P5, P6 ;  /* 0x000000070c0c7c10 */ /* 0x100fe2000afec4e8 */
[----:B------:R-:W-:Y:S01]  /*7da0*/  STL [R1+0x8], R239 ;  /* 0x000008ef01007387 */ /* 0x000fe20000100800 */
[--C-:B------:R-:W-:Y:S01]  /*7db0*/  IADD3 R237, P5, P6, R237, UR6, R71.reuse ;  /* 0x00000006eded7c10 */ /* 0x100fe2000febe047 */
[----:B------:R-:W-:Y:S01]  /*7dc0*/  IMAD.HI R19, R19, 0x4, RZ ;  /* 0x0000000413137827 */ /* 0x000fe200078e02ff */
[--C-:B------:R-:W-:Y:S01]  /*7dd0*/  IADD3.X R13, R13, UR7, R232.reuse, P3, P4 ;  /* 0x000000070d0d7c10 */ /* 0x100fe20009fe84e8 */
[----:B------:R-:W-:Y:S01]  /*7de0*/  STL [R1+0x4], R238 ;  /* 0x000004ee01007387 */ /* 0x000fe20000100800 */
[--C-:B------:R-:W-:Y:S01]  /*7df0*/  IADD3 R236, P3, P4, R236, UR6, R71.reuse ;  /* 0x00000006ecec7c10 */ /* 0x100fe2000fc7e047 */
[----:B------:R-:W-:Y:S01]  /*7e00*/  IMAD.HI R66, R66, 0x4, RZ ;  /* 0x0000000442427827 */ /* 0x000fe200078e02ff */
[--C-:B------:R-:W-:Y:S01]  /*7e10*/  IADD3.X R14, R14, UR7, R232.reuse, P1, P2 ;  /* 0x000000070e0e7c10 */ /* 0x100fe20008fe44e8 */
[----:B------:R-:W-:Y:S01]  /*7e20*/  STL [R1+0xc], R237 ;  /* 0x00000ced01007387 */ /* 0x000fe20000100800 */
        /* <DEDUP_REMOVED lines=13> */
[----:B------:R-:W-:Y:S01]  /*7f00*/  IMAD.SHL.U32 R51, R58, 0x4, RZ ;  /* 0x000000043a337824 */ /* 0x000fe200078e00ff */
[--C-:B------:R-:W-:Y:S01]  /*7f10*/  IADD3.X R19, R19, UR7, R232.reuse, P5, P6 ;  /* 0x0000000713137c10 */ /* 0x100fe2000afec4e8 */
[----:B------:R-:W-:Y:S01]  /*7f20*/  STL [R1+0x1c], R233 ;  /* 0x00001ce901007387 */ /* 0x000fe20000100800 */
[----:B------:R-:W-:Y:S01]  /*7f30*/  IADD3 R213, P5, P6, R213, UR6, R71 ;  /* 0x00000006d5d57c10 */ /* 0x000fe2000febe047 */
[----:B------:R-:W-:Y:S01]  /*7f40*/  IMAD.HI R57, R57, 0x4, RZ ;  /* 0x0000000439397827 */ /* 0x000fe200078e02ff */
[--C-:B------:R-:W-:Y:S01]  /*7f50*/  IADD3.X R66, R66, UR7, R232.reuse, P3, P4 ;  /* 0x0000000742427c10 */ /* 0x100fe20009fe84e8 */
[----:B------:R1:W-:Y:S01]  /*7f60*/  STL [R1+0x20], R225 ;  /* 0x000020e101007387 */ /* 0x0003e20000100800 */
[--C-:B------:R-:W-:Y:S01]  /*7f70*/  IADD3.X R21, R21, UR7, R232.reuse, P1, P2 ;  /* 0x0000000715157c10 */ /* 0x100fe20008fe44e8 */
[----:B------:R-:W-:Y:S01]  /*7f80*/  IMAD.HI R69, R69, 0x4, RZ ;  /* 0x0000000445457827 */ /* 0x000fe200078e02ff */
[----:B------:R-:W-:Y:S01]  /*7f90*/  IADD3.X R67, R67, UR7, R232, P5, P6 ;  /* 0x0000000743437c10 */ /* 0x000fe2000afec4e8 */
[----:B------:R2:W-:Y:S02]  /*7fa0*/  STL [R1+0x24], R213 ;  /* 0x000024d501007387 */ /* 0x0005e40000100800 */
[----:B------:R-:W-:-:S02]  /*7fb0*/  IMAD.SHL.U32 R50, R59, 0x4, RZ ;  /* 0x000000043b327824 */ /* 0x000fc400078e00ff */
[----:B------:R-:W-:Y:S01]  /*7fc0*/  IMAD.SHL.U32 R49, R60, 0x4, RZ ;  /* 0x000000043c317824 */ /* 0x000fe200078e00ff */
[--C-:B-1----:R-:W-:Y:S01]  /*7fd0*/  IADD3 R225, P3, P4, R55, UR6, R71.reuse ;  /* 0x0000000637e17c10 */ /* 0x102fe2000fc7e047 */
[----:B------:R-:W-:Y:S01]  /*7fe0*/  IMAD.HI R58, R58, 0x4, RZ ;  /* 0x000000043a3a7827 */ /* 0x000fe200078e02ff */
[----:B--2---:R-:W-:-:S03]  /*7ff0*/  IADD3 R213, P1, P2, R54, UR6, R71 ;  /* 0x0000000636d57c10 */ /* 0x004fc6000fa3e047 */
[----:B------:R1:W-:Y:S01]  /*8000*/  STL [R1+0x28], R225 ;  /* 0x000028e101007387 */ /* 0x0003e20000100800 */
[--C-:B------:R-:W-:Y:S01]  /*8010*/  IADD3.X R23, R23, UR7, R232.reuse, P3, P4 ;  /* 0x0000000717177c10 */ /* 0x100fe20009fe84e8 */
[----:B------:R-:W-:Y:S01]  /*8020*/  IMAD.HI R59, R59, 0x4, RZ ;  /* 0x000000043b3b7827 */ /* 0x000fe200078e02ff */
[----:B------:R-:W-:Y:S01]  /*8030*/  IADD3.X R68, R68, UR7, R232, P1, P2 ;  /* 0x0000000744447c10 */ /* 0x000fe20008fe44e8 */
[----:B------:R2:W-:Y:S02]  /*8040*/  STL [R1+0x2c], R213 ;  /* 0x00002cd501007387 */ /* 0x0005e40000100800 */
[----:B------:R-:W-:Y:S02]  /*8050*/  IMAD.SHL.U32 R48, R61, 0x4, RZ ;  /* 0x000000043d307824 */ /* 0x000fe400078e00ff */
        /* <DEDUP_REMOVED lines=11> */
[----:B-1----:R-:W-:Y:S01]  /*8110*/  IADD3 R225, P1, P2, R51, UR6, R71 ;  /* 0x0000000633e17c10 */ /* 0x002fe2000fa3e047 */
[----:B------:R-:W-:-:S02]  /*8120*/  IMAD R212, R212, R74, RZ ;  /* 0x0000004ad4d47224 */ /* 0x000fc400078e02ff */
[----:B------:R-:W-:Y:S01]  /*8130*/  IMAD R214, R214, R74, RZ ;  /* 0x0000004ad6d67224 */ /* 0x000fe200078e02ff */
[--C-:B--2---:R-:W-:Y:S01]  /*8140*/  IADD3 R213, P5, P6, R50, UR6, R71.reuse ;  /* 0x0000000632d57c10 */ /* 0x104fe2000febe047 */
[----:B------:R1:W-:Y:S01]  /*8150*/  STL [R1+0x38], R225 ;  /* 0x000038e101007387 */ /* 0x0003e20000100800 */
[--C-:B------:R-:W-:Y:S01]  /*8160*/  IADD3.X R58, R58, UR7, R232.reuse, P1, P2 ;  /* 0x000000073a3a7c10 */ /* 0x100fe20008fe44e8 */
[----:B------:R-:W-:Y:S01]  /*8170*/  IMAD.HI R62, R62, 0x4, RZ ;  /* 0x000000043e3e7827 */ /* 0x000fe200078e02ff */
[----:B------:R-:W-:Y:S01]  /*8180*/  IADD3.X R59, R59, UR7, R232, P5, P6 ;  /* 0x000000073b3b7c10 */ /* 0x000fe2000afec4e8 */
[----:B------:R2:W-:Y:S02]  /*8190*/  STL [R1+0x3c], R213 ;  /* 0x00003cd501007387 */ /* 0x0005e40000100800 */
[----:B------:R-:W-:Y:S01]  /*81a0*/  IMAD.HI R63, R63, 0x4, RZ ;  /* 0x000000043f3f7827 */ /* 0x000fe200078e02ff */
[----:B-1----:R-:W-:-:S03]  /*81b0*/  IADD3 R225, P4, P3, R49, UR6, R71 ;  /* 0x0000000631e17c10 */ /* 0x002fc6000fb9e047 */
[----:B------:R-:W-:Y:S02]  /*81c0*/  IMAD.SHL.U32 R44, R212, 0x4, RZ ;  /* 0x00000004d42c7824 */ /* 0x000fe400078e00ff */
[----:B------:R-:W-:Y:S01]  /*81d0*/  IMAD.SHL.U32 R43, R214, 0x4, RZ ;  /* 0x00000004d62b7824 */ /* 0x000fe200078e00ff */
[--C-:B--2---:R-:W-:Y:S01]  /*81e0*/  IADD3 R213, P2, P1, R48, UR6, R71.reuse ;  /* 0x0000000630d57c10 */ /* 0x104fe2000f95e047 */
[----:B------:R1:W-:Y:S01]  /*81f0*/  STL [R1+0x40], R225 ;  /* 0x000040e101007387 */ /* 0x0003e20000100800 */
[--C-:B------:R-:W-:Y:S01]  /*8200*/  IADD3.X R60, R60, UR7, R232.reuse, P4, P3 ;  /* 0x000000073c3c7c10 */ /* 0x100fe2000a7e64e8 */
[-C--:B------:R-:W-:Y:S01]  /*8210*/  IMAD R215, R215, R74.reuse, RZ ;  /* 0x0000004ad7d77224 */ /* 0x080fe200078e02ff */
[----:B------:R-:W-:Y:S01]  /*8220*/  IADD3.X R61, R61, UR7, R232, P2, P1 ;  /* 0x000000073d3d7c10 */ /* 0x000fe200097e24e8 */
[----:B------:R2:W-:Y:S01]  /*8230*/  STL [R1+0x44], R213 ;  /* 0x000044d501007387 */ /* 0x0005e20000100800 */
[----:B------:R-:W-:Y:S02]  /*8240*/  IMAD R216, R216, R74, RZ ;  /* 0x0000004ad8d87224 */ /* 0x000fe400078e02ff */
[----:B------:R-:W-:Y:S01]  /*8250*/  IMAD.HI R65, R65, 0x4, RZ ;  /* 0x0000000441417827 */ /* 0x000fe200078e02ff */
[----:B-1----:R-:W-:-:S03]  /*8260*/  IADD3 R225, P5, P6, R47, UR6, R71 ;  /* 0x000000062fe17c10 */ /* 0x002fc6000febe047 */
[----:B------:R-:W-:Y:S01]  /*8270*/  IMAD.HI R212, R212, 0x4, RZ ;  /* 0x00000004d4d47827 */ /* 0x000fe200078e02ff */
[--C-:B--2---:R-:W-:Y:S01]  /*8280*/  IADD3 R213, P3, P4, R46, UR6, R71.reuse ;  /* 0x000000062ed57c10 */ /* 0x104fe2000fc7e047 */
[----:B------:R1:W-:Y:S01]  /*8290*/  STL [R1+0x48], R225 ;  /* 0x000048e101007387 */ /* 0x0003e20000100800 */
[--C-:B------:R-:W-:Y:S01]  /*82a0*/  IADD3.X R62, R62, UR7, R232.reuse, P5, P6 ;  /* 0x000000073e3e7c10 */ /* 0x100fe2000afec4e8 */
[----:B------:R-:W-:Y:S01]  /*82b0*/  IMAD.SHL.U32 R42, R215, 0x4, RZ ;  /* 0x00000004d72a7824 */ /* 0x000fe200078e00ff */
[----:B------:R-:W-:Y:S01]  /*82c0*/  IADD3.X R63, R63, UR7, R232, P3, P4 ;  /* 0x000000073f3f7c10 */ /* 0x000fe20009fe84e8 */
[----:B------:R2:W-:Y:S01]  /*82d0*/  STL [R1+0x4c], R213 ;  /* 0x00004cd501007387 */ /* 0x0005e20000100800 */
[----:B------:R-:W-:Y:S02]  /*82e0*/  IMAD.SHL.U32 R41, R216, 0x4, RZ ;  /* 0x00000004d8297824 */ /* 0x000fe400078e00ff */
[-C--:B------:R-:W-:Y:S02]  /*82f0*/  IMAD R217, R217, R74.reuse, RZ ;  /* 0x0000004ad9d97224 */ /* 0x080fe400078e02ff */
[----:B------:R-:W-:Y:S01]  /*8300*/  IMAD R218, R218, R74, RZ ;  /* 0x0000004adada7224 */ /* 0x000fe200078e02ff */
        /* <DEDUP_REMOVED lines=12> */
[----:B------:R-:W-:Y:S01]  /*83d0*/  IMAD.HI R216, R216, 0x4, RZ ;  /* 0x00000004d8d87827 */ /* 0x000fe200078e02ff */
[--C-:B--2---:R-:W-:Y:S01]  /*83e0*/  IADD3 R213, P1, P2, R42, UR6, R71.reuse ;  /* 0x000000062ad57c10 */ /* 0x104fe2000fa3e047 */
[----:B------:R1:W-:Y:S01]  /*83f0*/  STL [R1+0x58], R225 ;  /* 0x000058e101007387 */ /* 0x0003e20000100800 */
[--C-:B------:R-:W-:Y:S01]  /*8400*/  IADD3.X R214, R214, UR7, R232.reuse, P3, P4 ;  /* 0x00000007d6d67c10 */ /* 0x100fe20009fe84e8 */
[----:B------:R-:W-:Y:S01]  /*8410*/  IMAD.SHL.U32 R38, R219, 0x4, RZ ;  /* 0x00000004db267824 */ /* 0x000fe200078e00ff */
[----:B------:R-:W-:Y:S01]  /*8420*/  IADD3.X R215, R215, UR7, R232, P1, P2 ;  /* 0x00000007d7d77c10 */ /* 0x000fe20008fe44e8 */
[----:B------:R2:W-:Y:S01]  /*8430*/  STL [R1+0x5c], R213 ;  /* 0x00005cd501007387 */ /* 0x0005e20000100800 */
[-C--:B------:R-:W-:Y:S02]  /*8440*/  IMAD R220, R220, R74.reuse, RZ ;  /* 0x0000004adcdc7224 */ /* 0x080fe400078e02ff */
[----:B------:R-:W-:Y:S02]  /*8450*/  IMAD R221, R221, R74, RZ ;  /* 0x0000004adddd7224 */ /* 0x000fe400078e02ff */
[----:B------:R-:W-:Y:S01]  /*8460*/  IMAD.HI R217, R217, 0x4, RZ ;  /* 0x00000004d9d97827 */ /* 0x000fe200078e02ff */
[----:B-1----:R-:W-:-:S03]  /*8470*/  IADD3 R225, P6, P5, R41, UR6, R71 ;  /* 0x0000000629e17c10 */ /* 0x002fc6000fdde047 */
[----:B------:R-:W-:Y:S01]  /*8480*/  IMAD.HI R218, R218, 0x4, RZ ;  /* 0x00000004dada7827 */ /* 0x000fe200078e02ff */
[--C-:B--2---:R-:W-:Y:S01]  /*8490*/  IADD3 R213, P4, P3, R40, UR6, R71.reuse ;  /* 0x0000000628d57c10 */ /* 0x104fe2000fb9e047 */
[----:B------:R1:W-:Y:S01]  /*84a0*/  STL [R1+0x60], R225 ;  /* 0x000060e101007387 */ /* 0x0003e20000100800 */
[--C-:B------:R-:W-:Y:S01]  /*84b0*/  IADD3.X R216, R216, UR7, R232.reuse, P6, P5 ;  /* 0x00000007d8d87c10 */ /* 0x100fe2000b7ea4e8 */
[----:B------:R-:W-:Y:S02]  /*84c0*/  IMAD.SHL.U32 R37, R220, 0x4, RZ ;  /* 0x00000004dc257824 */ /* 0x000fe400078e00ff */
[----:B------:R2:W-:Y:S01]  /*84d0*/  STL [R1+0x64], R213 ;  /* 0x000064d501007387 */ /* 0x0005e20000100800 */
[----:B------:R-:W-:Y:S02]  /*84e0*/  IMAD.SHL.U32 R36, R221, 0x4, RZ ;  /* 0x00000004dd247824 */ /* 0x000fe400078e00ff */
[-C--:B------:R-:W-:Y:S01]  /*84f0*/  IMAD R222, R222, R74.reuse, RZ ;  /* 0x0000004adede7224 */ /* 0x080fe200078e02ff */
[----:B------:R-:W-:Y:S01]  /*8500*/  IADD3.X R217, R217, UR7, R232, P4, P3 ;  /* 0x00000007d9d97c10 */ /* 0x000fe2000a7e64e8 */
[----:B------:R-:W-:Y:S01]  /*8510*/  IMAD R223, R223, R74, RZ ;  /* 0x0000004adfdf7224 */ /* 0x000fe200078e02ff */
[--C-:B-1----:R-:W-:Y:S01]  /*8520*/  IADD3 R225, P1, P2, R39, UR6, R71.reuse ;  /* 0x0000000627e17c10 */ /* 0x102fe2000fa3e047 */
[----:B------:R-:W-:Y:S01]  /*8530*/  IMAD.HI R219, R219, 0x4, RZ ;  /* 0x00000004dbdb7827 */ /* 0x000fe200078e02ff */
[----:B--2---:R-:W-:-:S03]  /*8540*/  IADD3 R213, P5, P6, R38, UR6, R71 ;  /* 0x0000000626d57c10 */ /* 0x004fc6000febe047 */
[----:B------:R1:W-:Y:S01]  /*8550*/  STL [R1+0x68], R225 ;  /* 0x000068e101007387 */ /* 0x0003e20000100800 */
[----:B------:R-:W-:-:S03]  /*8560*/  IMAD.HI R220, R220, 0x4, RZ ;  /* 0x00000004dcdc7827 */ /* 0x000fc600078e02ff */
[----:B------:R-:W2:Y:S01]  /*8570*/  LDL.LU R239, [R1+0x9c] ;  /* 0x00009c0001ef7983 */ /* 0x000ea20000300800 */
[--C-:B------:R-:W-:Y:S01]  /*8580*/  IADD3.X R218, R218, UR7, R232.reuse, P1, P2 ;  /* 0x00000007dada7c10 */ /* 0x100fe20008fe44e8 */
[----:B------:R-:W-:Y:S02]  /*8590*/  IMAD.SHL.U32 R35, R222, 0x4, RZ ;  /* 0x00000004de237824 */ /* 0x000fe400078e00ff */
[----:B------:R3:W-:Y:S01]  /*85a0*/  STL [R1+0x6c], R213 ;  /* 0x00006cd501007387 */ /* 0x0007e20000100800 */
[----:B------:R-:W-:Y:S01]  /*85b0*/  IMAD.SHL.U32 R34, R223, 0x4, RZ ;  /* 0x00000004df227824 */ /* 0x000fe200078e00ff */
[--C-:B-1----:R-:W-:Y:S01]  /*85c0*/  IADD3 R225, P4, P3, R37, UR6, R71.reuse ;  /* 0x0000000625e17c10 */ /* 0x102fe2000fb9e047 */
[-C--:B------:R-:W-:Y:S01]  /*85d0*/  IMAD R224, R224, R74.reuse, RZ ;  /* 0x0000004ae0e07224 */ /* 0x080fe200078e02ff */
[--C-:B------:R-:W-:Y:S01]  /*85e0*/  IADD3.X R219, R219, UR7, R232.reuse, P5, P6 ;  /* 0x00000007dbdb7c10 */ /* 0x100fe2000afec4e8 */
[----:B------:R-:W-:Y:S02]  /*85f0*/  IMAD R226, R226, R74, RZ ;  /* 0x0000004ae2e27224 */ /* 0x000fe400078e02ff */
[----:B------:R-:W-:Y:S01]  /*8600*/  IMAD.HI R221, R221, 0x4, RZ ;  /* 0x00000004dddd7827 */ /* 0x000fe200078e02ff */
[----:B---3--:R-:W-:Y:S01]  /*8610*/  IADD3 R213, P2, P1, R36, UR6, R71 ;  /* 0x0000000624d57c10 */ /* 0x008fe2000f95e047 */
[----:B------:R1:W-:Y:S01]  /*8620*/  STL [R1+0x70], R225 ;  /* 0x000070e101007387 */ /* 0x0003e20000100800 */
[----:B------:R-:W-:Y:S01]  /*8630*/  IADD3.X R220, R220, UR7, R232, P4, P3 ;  /* 0x00000007dcdc7c10 */ /* 0x000fe2000a7e64e8 */
[----:B------:R-:W-:-:S02]  /*8640*/  IMAD.HI R222, R222, 0x4, RZ ;  /* 0x00000004dede7827 */ /* 0x000fc400078e02ff */
[----:B------:R3:W-:Y:S02]  /*8650*/  STL [R1+0x74], R213 ;  /* 0x000074d501007387 */ /* 0x0007e40000100800 */
[----:B------:R-:W-:Y:S02]  /*8660*/  IMAD.SHL.U32 R33, R224, 0x4, RZ ;  /* 0x00000004e0217824 */ /* 0x000fe400078e00ff */
[----:B------:R-:W-:Y:S01]  /*8670*/  IMAD.SHL.U32 R32, R226, 0x4, RZ ;  /* 0x00000004e2207824 */ /* 0x000fe200078e00ff */
[--C-:B-1----:R-:W-:Y:S01]  /*8680*/  IADD3 R225, P5, P6, R35, UR6, R71.reuse ;  /* 0x0000000623e17c10 */ /* 0x102fe2000febe047 */
[-C--:B------:R-:W-:Y:S01]  /*8690*/  IMAD R227, R227, R74.reuse, RZ ;  /* 0x0000004ae3e37224 */ /* 0x080fe200078e02ff */
[--C-:B------:R-:W-:Y:S01]  /*86a0*/  IADD3.X R221, R221, UR7, R232.reuse, P2, P1 ;  /* 0x00000007dddd7c10 */ /* 0x100fe200097e24e8 */
[----:B------:R-:W-:Y:S01]  /*86b0*/  IMAD R228, R228, R74, RZ ;  /* 0x0000004ae4e47224 */ /* 0x000fe200078e02ff */
[----:B---3--:R-:W-:Y:S01]  /*86c0*/  IADD3 R213, P3, P4, R34, UR6, R71 ;  /* 0x0000000622d57c10 */ /* 0x008fe2000fc7e047 */
[----:B------:R1:W-:Y:S01]  /*86d0*/  STL [R1+0x78], R225 ;  /* 0x000078e101007387 */ /* 0x0003e20000100800 */
[----:B------:R-:W-:Y:S01]  /*86e0*/  IMAD.HI R223, R223, 0x4, RZ ;  /* 0x00000004dfdf7827 */ /* 0x000fe200078e02ff */
[----:B------:R-:W-:-:S02]  /*86f0*/  IADD3.X R222, R222, UR7, R232, P5, P6 ;  /* 0x00000007dede7c10 */ /* 0x000fc4000afec4e8 */
[----:B------:R3:W-:Y:S01]  /*8700*/  STL [R1+0x7c], R213 ;  /* 0x00007cd501007387 */ /* 0x0007e20000100800 */
[----:B------:R-:W-:-:S04]  /*8710*/  IMAD.HI R224, R224, 0x4, RZ ;  /* 0x00000004e0e07827 */ /* 0x000fc800078e02ff */
[----:B------:R-:W-:Y:S01]  /*8720*/  IMAD.SHL.U32 R31, R227, 0x4, RZ ;  /* 0x00000004e31f7824 */ /* 0x000fe200078e00ff */
[--C-:B-1----:R-:W-:Y:S01]  /*8730*/  IADD3 R225, P2, P1, R33, UR6, R71.reuse ;  /* 0x0000000621e17c10 */ /* 0x102fe2000f95e047 */
[----:B------:R-:W-:Y:S02]  /*8740*/  IMAD.SHL.U32 R30, R228, 0x4, RZ ;  /* 0x00000004e41e7824 */ /* 0x000fe400078e00ff */
[-C--:B------:R-:W-:Y:S01]  /*8750*/  IMAD R229, R229, R74.reuse, RZ ;  /* 0x0000004ae5e57224 */ /* 0x080fe200078e02ff */
[--C-:B---3--:R-:W-:Y:S01]  /*8760*/  IADD3 R213, P6, P5, R32, UR6, R71.reuse ;  /* 0x0000000620d57c10 */ /* 0x108fe2000fdde047 */
[----:B------:R-:W-:Y:S01]  /*8770*/  IMAD R230, R230, R74, RZ ;  /* 0x0000004ae6e67224 */ /* 0x000fe200078e02ff */
        /* <DEDUP_REMOVED lines=9> */
[--C-:B---3--:R-:W-:Y:S01]  /*8810*/  IADD3 R213, P1, P2, R30, UR6, R71.reuse ;  /* 0x000000061ed57c10 */ /* 0x108fe2000fa3e047 */
        /* <DEDUP_REMOVED lines=9> */
[----:B---3--:R-:W-:Y:S01]  /*88b0*/  IADD3 R213, P4, P3, R28, UR6, R71 ;  /* 0x000000061cd57c10 */ /* 0x008fe2000fb9e047 */
[----:B------:R-:W-:Y:S01]  /*88c0*/  STL [R1+0x90], R225 ;  /* 0x000090e101007387 */ /* 0x000fe20000100800 */
[----:B------:R-:W-:Y:S01]  /*88d0*/  IMAD.HI R230, R230, 0x4, RZ ;  /* 0x00000004e6e67827 */ /* 0x000fe200078e02ff */
[----:B------:R-:W-:Y:S02]  /*88e0*/  IADD3.X R228, R228, UR7, R232, P1, P2 ;  /* 0x00000007e4e47c10 */ /* 0x000fe40008fe44e8 */
[----:B------:R1:W-:Y:S01]  /*88f0*/  STL [R1+0x94], R213 ;  /* 0x000094d501007387 */ /* 0x0003e20000100800 */
[----:B------:R-:W-:Y:S01]  /*8900*/  IMAD.HI R231, R231, 0x4, RZ ;  /* 0x00000004e7e77827 */ /* 0x000fe200078e02ff */
[----:B------:R-:W-:-:S02]  /*8910*/  SHF.R.S32.HI R240, RZ, 0x1f, R70 ;  /* 0x0000001ffff07819 */ /* 0x000fc40000011446 */
[----:B------:R-:W-:Y:S01]  /*8920*/  IADD3.X R229, R229, UR7, R232, P6, P5 ;  /* 0x00000007e5e57c10 */ /* 0x000fe2000b7ea4e8 */
[----:B------:R-:W-:Y:S01]  /*8930*/  IMAD.HI R25, R25, 0x4, RZ ;  /* 0x0000000419197827 */ /* 0x000fe200078e02ff */
[----:B------:R-:W-:Y:S02]  /*8940*/  LEA.HI.X R240, R70, R232, R240, 0x2, P0 ;  /* 0x000000e846f07211 */ /* 0x000fe400000f14f0 */
[--C-:B-1----:R-:W-:Y:S02]  /*8950*/  IADD3 R213, P1, P2, R27, UR6, R71.reuse ;  /* 0x000000061bd57c10 */ /* 0x102fe4000fa3e047 */
[----:B------:R-:W-:Y:S02]  /*8960*/  IADD3 R71, P5, P6, R26, UR6, R71 ;  /* 0x000000061a477c10 */ /* 0x000fe4000febe047 */
[--C-:B------:R-:W-:Y:S01]  /*8970*/  IADD3.X R230, R230, UR7, R232.reuse, P4, P3 ;  /* 0x00000007e6e67c10 */ /* 0x100fe2000a7e64e8 */
[----:B------:R1:W-:Y:S01]  /*8980*/  STL [R1+0xb8], R213 ;  /* 0x0000b8d501007387 */ /* 0x0003e20000100800 */
[----:B------:R-:W-:-:S02]  /*8990*/  IADD3.X R231, R231, UR7, R232, P1, P2 ;  /* 0x00000007e7e77c10 */ /* 0x000fc40008fe44e8 */
[----:B------:R-:W-:Y:S01]  /*89a0*/  IADD3.X R232, R25, UR7, R232, P5, P6 ;  /* 0x0000000719e87c10 */ /* 0x000fe2000afec4e8 */
[----:B------:R-:W-:Y:S01]  /*89b0*/  IMAD.SHL.U32 R70, R75, 0x80, RZ ;  /* 0x000000804b467824 */ /* 0x000fe200078e00ff */
[----:B------:R3:W-:Y:S01]  /*89c0*/  STL [R1+0xbc], R71 ;  /* 0x0000bc4701007387 */ /* 0x0007e20000100800 */
[----:B-1----:R-:W-:Y:S01]  /*89d0*/  IADD3 R213, P6, R24, UR6, RZ ;  /* 0x0000000618d57c10 */ /* 0x002fe2000ffde0ff */
[----:B---3--:R-:W-:Y:S01]  /*89e0*/  IMAD.SHL.U32 R71, R74, 0x80, RZ ;  /* 0x000000804a477824 */ /* 0x008fe200078e00ff */
[----:B------:R-:W-:-:S03]  /*89f0*/  IADD3 R74, P4, R96, UR6, RZ ;  /* 0x00000006604a7c10 */ /* 0x000fc6000ff9e0ff */
[----:B------:R-:W-:Y:S04]  /*8a00*/  STL [R1+0x98], R213 ;  /* 0x000098d501007387 */ /* 0x000fe80000100800 */
[----:B------:R1:W5:Y:S01]  /*8a10*/  LDL.LU R96, [R1+0xfc] ;  /* 0x0000fc0001607983 */ /* 0x0003620000300800 */
[----:B------:R-:W-:Y:S02]  /*8a20*/  IADD3.X R233, R93, UR7, RZ, P6, !PT ;  /* 0x000000075de97c10 */ /* 0x000fe4000b7fe4ff */
[----:B--2---:R-:W-:-:S05]  /*8a30*/  IADD3 R75, P5, R239, UR6, RZ ;  /* 0x00000006ef4b7c10 */ /* 0x004fca000ffbe0ff */
[----:B------:R2:W-:Y:S02]  /*8a40*/  STL [R1+0x9c], R75 ;  /* 0x00009c4b01007387 */ /* 0x0005e40000100800 */
[----:B--2---:R-:W-:Y:S02]  /*8a50*/  IADD3 R75, P3, R97, UR6, RZ ;  /* 0x00000006614b7c10 */ /* 0x004fe4000ff7e0ff */
[----:B------:R1:W5:Y:S04]  /*8a60*/  LDL.LU R97, [R1+0xf8] ;  /* 0x0000f80001617983 */ /* 0x0003680000300800 */
[----:B------:R2:W-:Y:S02]  /*8a70*/  STL [R1+0xa0], R74 ;  /* 0x0000a04a01007387 */ /* 0x0005e40000100800 */
[----:B--2---:R-:W-:-:S02]  /*8a80*/  IADD3 R74, P2, R94, UR6, RZ ;  /* 0x000000065e4a7c10 */ /* 0x004fc4000ff5e0ff */
[----:B------:R1:W5:Y:S04]  /*8a90*/  LDL.LU R94, [R1+0xf4] ;  /* 0x0000f400015e7983 */ /* 0x0003680000300800 */
[----:B------:R2:W-:Y:S02]  /*8aa0*/  STL [R1+0xa4], R75 ;  /* 0x0000a44b01007387 */ /* 0x0005e40000100800 */
[----:B--2---:R-:W-:Y:S02]  /*8ab0*/  IADD3 R75, P1, R95, UR6, RZ ;  /* 0x000000065f4b7c10 */ /* 0x004fe4000ff3e0ff */
[----:B------:R1:W5:Y:S04]  /*8ac0*/  LDL.LU R95, [R1+0xf0] ;  /* 0x0000f000015f7983 */ /* 0x0003680000300800 */
[----:B------:R2:W-:Y:S02]  /*8ad0*/  STL [R1+0xa8], R74 ;  /* 0x0000a84a01007387 */ /* 0x0005e40000100800 */
[----:B--2---:R-:W-:-:S02]  /*8ae0*/  IADD3 R74, P0, R92, UR6, RZ ;  /* 0x000000065c4a7c10 */ /* 0x004fc4000ff1e0ff */
[----:B------:R1:W5:Y:S04]  /*8af0*/  LDL.LU R92, [R1+0xec] ;  /* 0x0000ec00015c7983 */ /* 0x0003680000300800 */
[----:B------:R-:W-:Y:S04]  /*8b00*/  STL [R1+0xac], R75 ;  /* 0x0000ac4b01007387 */ /* 0x000fe80000100800 */
[----:B------:R1:W5:Y:S04]  /*8b10*/  LDL.LU R93, [R1+0xe8] ;  /* 0x0000e800015d7983 */ /* 0x0003680000300800 */
[----:B------:R2:W-:Y:S02]  /*8b20*/  STL [R1+0xb0], R74 ;  /* 0x0000b04a01007387 */ /* 0x0005e40000100800 */
[----:B--2---:R-:W-:-:S02]  /*8b30*/  IADD3 R74, P6, R210, UR6, RZ ;  /* 0x00000006d24a7c10 */ /* 0x004fc4000ffde0ff */
[----:B------:R-:W2:Y:S01]  /*8b40*/  LDL.LU R210, [R1+0xe4] ;  /* 0x0000e40001d27983 */ /* 0x000ea20000300800 */
[----:B------:R-:W-:-:S03]  /*8b50*/  IADD3.X R234, R211, UR7, RZ, P5, !PT ;  /* 0x00000007d3ea7c10 */ /* 0x000fc6000affe4ff */
[----:B------:R-:W3:Y:S01]  /*8b60*/  LDL.LU R211, [R1+0xe0] ;  /* 0x0000e00001d37983 */ /* 0x000ee20000300800 */
[----:B------:R-:W-:Y:S02]  /*8b70*/  SHF.R.S32.HI R213, RZ, 0x7, R3 ;  /* 0x00000007ffd57819 */ /* 0x000fe40000011403 */
[----:B------:R-:W4:Y:S01]  /*8b80*/  S2R R3, SR_TID.X ;  /* 0x0000000000037919 */ /* 0x000f220000002100 */
[----:B------:R-:W-:Y:S01]  /*8b90*/  IADD3.X R235, R73, UR7, RZ, P4, !PT ;  /* 0x0000000749eb7c10 */ /* 0x000fe2000a7fe4ff */
[----:B------:R1:W-:Y:S01]  /*8ba0*/  STL [R1+0xb4], R74 ;  /* 0x0000b44a01007387 */ /* 0x0003e20000100800 */
[----:B------:R-:W-:Y:S02]  /*8bb0*/  IADD3.X R236, R72, UR7, RZ, P3, !PT ;  /* 0x0000000748ec7c10 */ /* 0x000fe40009ffe4ff */
[----:B------:R-:W-:Y:S01]  /*8bc0*/  IADD3.X R237, R4, UR7, RZ, P2, !PT ;  /* 0x0000000704ed7c10 */ /* 0x000fe200097fe4ff */
[----:B------:R2:W5:Y:S01]  /*8bd0*/  LDL.LU R73, [R1+0xdc] ;  /* 0x0000dc0001497983 */ /* 0x0005620000300800 */
[----:B------:R-:W-:-:S03]  /*8be0*/  IADD3.X R238, R2, UR7, RZ, P1, !PT ;  /* 0x0000000702ee7c10 */ /* 0x000fc60008ffe4ff */
[----:B------:R2:W5:Y:S01]  /*8bf0*/  LDL.LU R72, [R1+0xd8] ;  /* 0x0000d80001487983 */ /* 0x0005620000300800 */
[----:B-1----:R-:W-:Y:S02]  /*8c00*/  IMAD.MOV.U32 R74, RZ, RZ, R88 ;  /* 0x000000ffff4a7224 */ /* 0x002fe400078e0058 */
[----:B------:R-:W-:Y:S01]  /*8c10*/  IMAD.MOV.U32 R88, RZ, RZ, R90 ;  /* 0x000000ffff587224 */ /* 0x000fe200078e005a */
[----:B------:R1:W5:Y:S01]  /*8c20*/  LDL.LU R4, [R1+0xd4] ;  /* 0x0000d40001047983 */ /* 0x0003620000300800 */
[----:B------:R-:W-:-:S03]  /*8c30*/  IADD3.X R239, R0, UR7, RZ, P0, !PT ;  /* 0x0000000700ef7c10 */ /* 0x000fc600087fe4ff */
[----:B------:R1:W5:Y:S04]  /*8c40*/  LDL.LU R2, [R1+0xd0] ;  /* 0x0000d00001027983 */ /* 0x0003680000300800 */
[----:B------:R1:W5:Y:S04]  /*8c50*/  LDL.LU R0, [R1+0xcc] ;  /* 0x0000cc0001007983 */ /* 0x0003680000300800 */
[----:B------:R1:W-:Y:S01]  /*8c60*/  STL [R1+0xc0], R213 ;  /* 0x0000c0d501007387 */ /* 0x0003e20000100800 */
[----:B------:R-:W-:Y:S01]  /*8c70*/  IMAD.MOV.U32 R75, RZ, RZ, R89 ;  /* 0x000000ffff4b7224 */ /* 0x000fe200078e0059 */
[----:B----4-:R-:W-:Y:S01]  /*8c80*/  SHF.R.U32.HI R3, RZ, 0x6, R3 ;  /* 0x00000006ff037819 */ /* 0x010fe20000011603 */
[----:B------:R-:W-:Y:S01]  /*8c90*/  IMAD.MOV.U32 R89, RZ, RZ, R91 ;  /* 0x000000ffff597224 */ /* 0x000fe200078e005b */
[----:B------:R-:W-:-:S02]  /*8ca0*/  IADD3.X R240, R240, UR7, RZ, P6, !PT ;  /* 0x00000007f0f07c10 */ /* 0x000fc4000b7fe4ff */
[----:B------:R-:W-:Y:S02]  /*8cb0*/  CS2R R24, SRZ ;  /* 0x0000000000187805 */ /* 0x000fe4000001ff00 */
[----:B------:R-:W-:Y:S02]  /*8cc0*/  CS2R R26, SRZ ;  /* 0x00000000001a7805 */ /* 0x000fe4000001ff00 */
[----:B------:R-:W-:Y:S02]  /*8cd0*/  CS2R R28, SRZ ;  /* 0x00000000001c7805 */ /* 0x000fe4000001ff00 */
[----:B------:R-:W-:Y:S02]  /*8ce0*/  CS2R R30, SRZ ;  /* 0x00000000001e7805 */ /* 0x000fe4000001ff00 */
[----:B------:R-:W-:Y:S02]  /*8cf0*/  SGXT.U32 R3, R3, 0x1 ;  /* 0x000000010303781a */ /* 0x000fe40000000000 */
[----:B------:R-:W-:-:S02]  /*8d00*/  CS2R R32, SRZ ;  /* 0x0000000000207805 */ /* 0x000fc4000001ff00 */
[----:B------:R-:W-:Y:S02]  /*8d10*/  CS2R R34, SRZ ;  /* 0x0000000000227805 */ /* 0x000fe4000001ff00 */
[----:B------:R-:W-:Y:S02]  /*8d20*/  CS2R R36, SRZ ;  /* 0x0000000000247805 */ /* 0x000fe4000001ff00 */
[----:B------:R-:W-:Y:S02]  /*8d30*/  CS2R R38, SRZ ;  /* 0x0000000000267805 */ /* 0x000fe4000001ff00 */
[----:B------:R-:W-:Y:S02]  /*8d40*/  CS2R R40, SRZ ;  /* 0x0000000000287805 */ /* 0x000fe4000001ff00 */
[----:B------:R-:W-:Y:S02]  /*8d50*/  CS2R R42, SRZ ;  /* 0x00000000002a7805 */ /* 0x000fe4000001ff00 */
[----:B------:R-:W-:-:S02]  /*8d60*/  CS2R R44, SRZ ;  /* 0x00000000002c7805 */ /* 0x000fc4000001ff00 */
[----:B------:R-:W-:Y:S02]  /*8d70*/  CS2R R46, SRZ ;  /* 0x00000000002e7805 */ /* 0x000fe4000001ff00 */
[----:B------:R-:W-:Y:S02]  /*8d80*/  CS2R R48, SRZ ;  /* 0x0000000000307805 */ /* 0x000fe4000001ff00 */
[----:B------:R-:W-:Y:S02]  /*8d90*/  CS2R R50, SRZ ;  /* 0x0000000000327805 */ /* 0x000fe4000001ff00 */
[----:B------:R-:W-:Y:S02]  /*8da0*/  CS2R R52, SRZ ;  /* 0x0000000000347805 */ /* 0x000fe4000001ff00 */
[----:B------:R-:W-:Y:S01]  /*8db0*/  CS2R R54, SRZ ;  /* 0x0000000000367805 */ /* 0x000fe2000001ff00 */
[----:B------:R-:W-:Y:S01]  /*8dc0*/  UIADD3 UR9, UR9, -0x80, URZ ;  /* 0xffffff8009097890 */ /* 0x000fe2000fffe03f */
[----:B------:R-:W-:Y:S01]  /*8dd0*/  UMOV UR10, 0xffffffff ;  /* 0xffffffff000a7882 */ /* 0x000fe20000000000 */
[----:B------:R-:W-:Y:S01]  /*8de0*/  UMOV UR5, URZ ;  /* 0x0000003f00057c82 */ /* 0x000fe20008000000 */
[----:B------:R-:W-:Y:S01]  /*8df0*/  UMOV UR4, URZ ;  /* 0x0000003f00047c82 */ /* 0x000fe20008000000 */
[----:B--2---:R-:W-:-:S02]  /*8e00*/  IMAD.MOV.U32 R90, RZ, RZ, R210 ;  /* 0x000000ffff5a7224 */ /* 0x004fc400078e00d2 */
[----:B------:R-:W-:-:S05]  /*8e10*/  VIADD R210, R213, 0xffffffff ;  /* 0xffffffffd5d27836 */ /* 0x000fca0000000000 */
[----:B------:R1:W-:Y:S01]  /*8e20*/  STL [R1+0xc8], R210 ;  /* 0x0000c8d201007387 */ /* 0x0003e20000100800 */
[----:B---3--:R-:W-:-:S07]  /*8e30*/  IMAD.MOV.U32 R91, RZ, RZ, R211 ;  /* 0x000000ffff5b7224 */ /* 0x008fce00078e00d3 */
.L_x_1:
[----:B------:R-:W-:Y:S01]  /*8e40*/  UIADD3 UR10, UR10, 0x1, URZ ;  /* 0x000000010a0a7890 */ /* 0x000fe2000fffe03f */
[----:B------:R-:W-:-:S04]  /*8e50*/  DEPBAR.LE SB0, 0x0 ;  /* 0x000080000000791a */ /* 0x000fc80000000000 */
[----:B------:R-:W-:Y:S01]  /*8e60*/  BAR.SYNC.DEFER_BLOCKING 0x0 ;  /* 0x0000000000007b1d */ /* 0x000fe20000010000 */
[----:B------:R-:W-:-:S04]  /*8e70*/  UISETP.GT.AND UP0, UPT, UR10, 0x1, UPT ;  /* 0x000000010a00788c */ /* 0x000fc8000bf04270 */
[----:B------:R-:W-:Y:S01]  /*8e80*/  USEL UR10, UR10, URZ, !UP0 ;  /* 0x0000003f0a0a7287 */ /* 0x000fe2000c000000 */
[----:B-1----:R-:W2:Y:S03]  /*8e90*/  LDL R210, [R1+0xc8] ;  /* 0x0000c80001d27983 */ /* 0x002ea60000100800 */
[----:B------:R-:W-:Y:S01]  /*8ea0*/  ULEA UR6, UR10, UR8, 0xf ;  /* 0x000000080a067291 */ /* 0x000fe2000f8e783f */
[----:B------:R-:W-:Y:S01]  /*8eb0*/  LOP3.LUT R211, R3, 0x2, RZ, 0xfc, !PT ;  /* 0x0000000203d37812 */ /* 0x000fe200078efcff */
[----:B------:R-:W-:Y:S01]  /*8ec0*/  UMOV UR13, 0x40000040 ;  /* 0x40000040000d7882 */ /* 0x000fe20000000000 */
[----:B------:R-:W-:Y:S01]  /*8ed0*/  UMOV UR15, 0x40000040 ;  /* 0x40000040000f7882 */ /* 0x000fe20000000000 */
[----:B------:R-:W-:Y:S01]  /*8ee0*/  UIADD3 UR7, UR6, 0x10000, URZ ;  /* 0x0001000006077890 */ /* 0x000fe2000fffe03f */
[----:B------:R-:W3:Y:S01]  /*8ef0*/  LDL.LU R225, [R1+0x8c] ;  /* 0x00008c0001e17983 */ /* 0x000ee20000300800 */
[----:B------:R-:W-:Y:S01]  /*8f00*/  USHF.R.U32.HI UR12, URZ, 0x4, UR6 ;  /* 0x000000043f0c7899 */ /* 0x000fe20008011606 */
[----:B------:R-:W-:Y:S01]  /*8f10*/  ISETP.GE.AND P2, PT, R211, UR9, PT ;  /* 0x00000009d3007c0c */ /* 0x000fe2000bf46270 */
[----:B------:R-:W-:Y:S01]  /*8f20*/  USHF.R.U32.HI UR7, URZ, 0x4, UR7 ;  /* 0x000000043f077899 */ /* 0x000fe20008011607 */
[----:B------:R-:W-:Y:S01]  /*8f30*/  ISETP.GE.AND P1, PT, R3, UR9, PT ;  /* 0x0000000903007c0c */ /* 0x000fe2000bf26270 */
[----:B------:R-:W-:-:S02]  /*8f40*/  USGXT.U32 UR12, UR12, 0xe ;  /* 0x0000000e0c0c789a */ /* 0x000fc40008000000 */
[----:B------:R-:W-:Y:S01]  /*8f50*/  USGXT.U32 UR14, UR7, 0xe ;  /* 0x0000000e070e789a */ /* 0x000fe20008000000 */
[----:B------:R-:W-:Y:S01]  /*8f60*/  UMOV UR6, URZ ;  /* 0x0000003f00067c82 */ /* 0x000fe20008000000 */
[----:B------:R-:W-:Y:S01]  /*8f70*/  WARPGROUP.ARRIVE ;  /* 0x00000000000079c5 */ /* 0x000fe20000000000 */
[----:B------:R-:W-:-:S06]  /*8f80*/  UMOV UR7, URZ ;  /* 0x0000003f00077c82 */ /* 0x000fcc0008000000 */
[----:B------:R-:W-:Y:S01]  /*8f90*/  HGMMA.64x64x8.F32.TF32 R24, gdesc[UR12], R24 ;  /* 0x04e000000c1879f0 */ /* 0x000fe20008702818 */
[----:B------:R-:W-:Y:S02]  /*8fa0*/  UIADD3 UR12, UP0, UR12, 0x2, URZ ;  /* 0x000000020c0c7890 */ /* 0x000fe4000ff1e03f */
[----:B------:R-:W-:Y:S02]  /*8fb0*/  UIADD3 UR14, UP1, UR14, 0x2, URZ ;  /* 0x000000020e0e7890 */ /* 0x000fe4000ff3e03f */
[----:B------:R-:W-:Y:S02]  /*8fc0*/  UIADD3.X UR13, UR6, 0x40000040, URZ, UP0, !UPT ;  /* 0x40000040060d7890 */ /* 0x000fe400087fe43f */
[----:B------:R-:W-:Y:S02]  /*8fd0*/  UIADD3.X UR15, UR7, 0x40000040, URZ, UP1, !UPT ;  /* 0x40000040070f7890 */ /* 0x000fe40008ffe43f */
[----:B------:R-:W-:Y:S02]  /*8fe0*/  UIADD3.64 UR20, UR12, 0x2, URZ ;  /* 0x000000020c147897 */ /* 0x000fe4000fffe03f */
[----:B------:R-:W-:-:S05]  /*8ff0*/  UIADD3.64 UR22, UR14, 0x2, URZ ;  /* 0x000000020e167897 */ /* 0x000fca000fffe03f */
[----:B------:R-:W-:Y:S04]  /*9000*/  HGMMA.64x64x8.F32.TF32 R24, gdesc[UR12], R24 ;  /* 0x04e000000c1879f0 */ /* 0x000fe80008702818 */
[----:B------:R-:W-:Y:S01]  /*9010*/  HGMMA.64x64x8.F32.TF32 R24, gdesc[UR20], R24 ;  /* 0x04e00000141879f0 */ /* 0x000fe20008702818 */
[----:B------:R-:W-:Y:S02]  /*9020*/  UIADD3.64 UR20, UR12, 0x4, URZ ;  /* 0x000000040c147897 */ /* 0x000fe4000fffe03f */
[----:B------:R-:W-:-:S09]  /*9030*/  UIADD3.64 UR22, UR14, 0x4, URZ ;  /* 0x000000040e167897 */ /* 0x000fd2000fffe03f */
        /* <DEDUP_REMOVED lines=32> */
[----:B------:R-:W-:Y:S02]  /*9240*/  UIADD3.64 UR22, UR14, 0x602, URZ ;  /* 0x000006020e167897 */ /* 0x000fe4000fffe03f */
[----:B------:R-:W-:Y:S02]  /*9250*/  UIADD3.64 UR12, UR12, 0x604, URZ ;  /* 0x000006040c0c7897 */ /* 0x000fe4000fffe03f */
[----:B------:R-:W-:-:S05]  /*9260*/  UIADD3.64 UR14, UR14, 0x604, URZ ;  /* 0x000006040e0e7897 */ /* 0x000fca000fffe03f */
[----:B------:R-:W-:Y:S01]  /*9270*/  HGMMA.64x64x8.F32.TF32 R24, gdesc[UR20], R24 ;  /* 0x04e00000141879f0 */ /* 0x000fe20008702818 */
[----:B--2---:R-:W-:Y:S02]  /*9280*/  ISETP.LE.AND P0, PT, R210, UR4, PT ;  /* 0x00000004d2007c0c */ /* 0x004fe4000bf03270 */
[----:B------:R-:W-:Y:S01]  /*9290*/  SEL R210, RZ, 0x4, P2 ;  /* 0x00000004ffd27807 */ /* 0x000fe20001000000 */
[----:B------:R-:W-:Y:S01]  /*92a0*/  HGMMA.64x64x8.F32.TF32 R24, gdesc[UR12], R24, gsb0 ;  /* 0x04e000000c1879f0 */ /* 0x000fe20008002818 */
[----:B------:R-:W-:Y:S01]  /*92b0*/  LOP3.LUT R213, R3, 0x20, RZ, 0xfc, !PT ;  /* 0x0000002003d57812 */ /* 0x000fe200078efcff */
[----:B------:R-:W-:Y:S01]  /*92c0*/  UIADD3 UR5, UR5, 0x1, URZ ;  /* 0x0000000105057890 */ /* 0x000fe2000fffe03f */
[----:B------:R-:W-:Y:S02]  /*92d0*/  SEL R211, RZ, 0x4, P1 ;  /* 0x00000004ffd37807 */ /* 0x000fe40000800000 */
[----:B------:R-:W-:Y:S02]  /*92e0*/  SEL R210, R210, RZ, !P0 ;  /* 0x000000ffd2d27207 */ /* 0x000fe40004000000 */
[----:B------:R-:W-:Y:S01]  /*92f0*/  ISETP.GE.AND P1, PT, R213, UR9, PT ;  /* 0x00000009d5007c0c */ /* 0x000fe2000bf26270 */
[----:B------:R-:W-:Y:S01]  /*9300*/  UISETP.GT.AND UP0, UPT, UR5, 0x1, UPT ;  /* 0x000000010500788c */ /* 0x000fe2000bf04270 */
[----:B------:R-:W-:-:S02]  /*9310*/  ISETP.NE.U32.AND P3, PT, R210, RZ, PT ;  /* 0x000000ffd200720c */ /* 0x000fc40003f65070 */
[----:B------:R-:W-:Y:S02]  /*9320*/  SEL R210, RZ, 0x4, P1 ;  /* 0x00000004ffd27807 */ /* 0x000fe40000800000 */
[----:B------:R-:W-:Y:S01]  /*9330*/  SEL R211, R211, RZ, !P0 ;  /* 0x000000ffd3d37207 */ /* 0x000fe20004000000 */
[----:B------:R-:W-:Y:S01]  /*9340*/  USEL UR5, UR5, URZ, !UP0 ;  /* 0x0000003f05057287 */ /* 0x000fe2000c000000 */
[----:B------:R-:W-:Y:S02]  /*9350*/  SEL R210, R210, RZ, !P0 ;  /* 0x000000ffd2d27207 */ /* 0x000fe40004000000 */
[----:B------:R-:W-:Y:S01]  /*9360*/  ISETP.NE.U32.AND P2, PT, R211, RZ, PT ;  /* 0x000000ffd300720c */ /* 0x000fe20003f45070 */
[----:B------:R-:W-:Y:S01]  /*9370*/  ULEA UR6, UR5, UR8, 0xf ;  /* 0x0000000805067291 */ /* 0x000fe2000f8e783f */
[----:B------:R-:W-:Y:S02]  /*9380*/  ISETP.NE.U32.AND P4, PT, R210, RZ, PT ;  /* 0x000000ffd200720c */ /* 0x000fe40003f85070 */
[----:B------:R-:W-:Y:S01]  /*9390*/  LOP3.LUT R213, R3, 0x22, RZ, 0xfc, !PT ;  /* 0x0000002203d57812 */ /* 0x000fe200078efcff */
[----:B---3--:R-:W-:-:S02]  /*93a0*/  IMAD.MOV.U32 R210, RZ, RZ, R225 ;  /* 0x000000ffffd27224 */ /* 0x008fc400078e00e1 */
[----:B------:R-:W-:Y:S01]  /*93b0*/  IMAD.MOV.U32 R211, RZ, RZ, R228 ;  /* 0x000000ffffd37224 */ /* 0x000fe200078e00e4 */
[----:B------:R-:W-:Y:S01]  /*93c0*/  ISETP.GE.AND P1, PT, R213, UR9, PT ;  /* 0x00000009d5007c0c */ /* 0x000fe2000bf26270 */
[----:B------:R-:W-:-:S04]  /*93d0*/  IMAD.WIDE R136, R71, 0x4, R136 ;  /* 0x0000000447887825 */ /* 0x000fc800078e0288 */
[----:B-----5:R-:W-:Y:S02]  /*93e0*/  VIADD R213, R2, UR6 ;  /* 0x0000000602d57c36 */ /* 0x020fe40008000000 */
[----:B------:R-:W-:-:S04]  /*93f0*/  IMAD.WIDE R138, R71, 0x4, R138 ;  /* 0x00000004478a7825 */ /* 0x000fc800078e028a */
[----:B------:R-:W-:-:S04]  /*9400*/  IMAD.WIDE R210, R71, 0x4, R210 ;  /* 0x0000000447d27825 */ /* 0x000fc800078e02d2 */
[----:B------:R-:W-:Y:S01]  /*9410*/  IMAD.MOV.U32 R228, RZ, RZ, R211 ;  /* 0x000000ffffe47224 */ /* 0x000fe200078e00d3 */
[----:B------:R1:W-:Y:S01]  /*9420*/  STL [R1+0x8c], R210 ;  /* 0x00008cd201007387 */ /* 0x0003e20000100800 */
[----:B------:R-:W-:Y:S02]  /*9430*/  WARPGROUP.DEPBAR.LE gsb0, 0x1 ;  /* 0x00008000000079c5 */ /* 0x000fe40000010100 */
[----:B------:R-:W-:Y:S06]  /*9440*/  BAR.SYNC.DEFER_BLOCKING 0x0 ;  /* 0x0000000000007b1d */ /* 0x000fec0000010000 */
[----:B------:R-:W-:Y:S01]  /*9450*/  @!PT LDS RZ, [RZ] ;  /* 0x00000000fffff984 */ /* 0x000fe20000000800 */
[----:B------:R-:W-:Y:S01]  /*9460*/  @!PT LDS RZ, [RZ] ;  /* 0x00000000fffff984 */ /* 0x000fe20000000800 */
[----:B------:R-:W-:Y:S01]  /*9470*/  @!PT LDS RZ, [RZ] ;  /* 0x00000000fffff984 */ /* 0x000fe20000000800 */
[----:B------:R-:W-:Y:S04]  /*9480*/  LDGSTS.E [R213], desc[UR16][R136.64], P2 ;  /* 0x0000000088d57fae */ /* 0x000fe80009121850 */
[----:B------:R-:W-:Y:S04]  /*9490*/  LDGSTS.E [R213+0x8], desc[UR16][R138.64], P3 ;  /* 0x000080008ad57fae */ /* 0x000fe80009921850 */
[----:B------:R1:W-:Y:S04]  /*94a0*/  LDGSTS.E [R213+0x2000], desc[UR16][R210.64], P4 ;  /* 0x02000000d2d57fae */ /* 0x0003e8000a121850 */
[----:B------:R-:W2:Y:S01]  /*94b0*/  LDL.LU R211, [R1+0x88] ;  /* 0x0000880001d37983 */ /* 0x000ea20000300800 */
[----:B-1----:R-:W-:-:S04]  /*94c0*/  SEL R210, RZ, 0x4, P1 ;  /* 0x00000004ffd27807 */ /* 0x002fc80000800000 */
[----:B------:R-:W-:-:S04]  /*94d0*/  SEL R210, R210, RZ, !P0 ;  /* 0x000000ffd2d27207 */ /* 0x000fc80004000000 */
[----:B------:R-:W-:Y:S01]  /*94e0*/  ISETP.NE.U32.AND P2, PT, R210, RZ, PT ;  /* 0x000000ffd200720c */ /* 0x000fe20003f45070 */
[----:B--2---:R-:W-:Y:S02]  /*94f0*/  IMAD.MOV.U32 R210, RZ, RZ, R211 ;  /* 0x000000ffffd27224 */ /* 0x004fe400078e00d3 */
[----:B------:R-:W-:Y:S02]  /*9500*/  IMAD.MOV.U32 R211, RZ, RZ, R227 ;  /* 0x000000ffffd37224 */ /* 0x000fe400078e00e3 */
[----:B------:R-:W-:-:S04]  /*9510*/  IMAD.WIDE R210, R71, 0x4, R210 ;  /* 0x0000000447d27825 */ /* 0x000fc800078e02d2 */
[----:B------:R-:W-:-:S04]  /*9520*/  IMAD.MOV.U32 R227, RZ, RZ, R211 ;  /* 0x000000ffffe37224 */ /* 0x000fc800078e00d3 */
[----:B------:R1:W-:Y:S04]  /*9530*/  LDGSTS.E [R213+0x2008], desc[UR16][R210.64], P2 ;  /* 0x02008000d2d57fae */ /* 0x0003e80009121850 */
[----:B------:R1:W-:Y:S04]  /*9540*/  STL [R1+0x88], R210 ;  /* 0x000088d201007387 */ /* 0x0003e80000100800 */
[----:B------:R-:W2:Y:S01]  /*9550*/  LDL.LU R211, [R1+0x4c] ;  /* 0x00004c0001d37983 */ /* 0x000ea20000300800 */
[----:B------:R-:W-:-:S04]  /*9560*/  LOP3.LUT R225, R3, 0x40, RZ, 0xfc, !PT ;  /* 0x0000004003e17812 */ /* 0x000fc800078efcff */
[----:B------:R-:W-:-:S04]  /*9570*/  ISETP.GE.AND P1, PT, R225, UR9, PT ;  /* 0x00000009e1007c0c */ /* 0x000fc8000bf26270 */
        /* <DEDUP_REMOVED lines=26> */
[----:B------:R-:W-:Y:S02]  /*9720*/  ISETP.NE.U32.AND P2, PT, R210, RZ, PT ;  /* 0x000000ffd200720c */ /* 0x000fe40003f45070 */
[----:B------:R-:W-:-:S04]  /*9730*/  LOP3.LUT R225, R3, 0x62, RZ, 0xfc, !PT ;  /* 0x0000006203e17812 */ /* 0x000fc800078efcff */
[----:B------:R-:W-:Y:S02]  /*9740*/  ISETP.GE.AND P1, PT, R225, UR9, PT ;  /* 0x00000009e1007c0c */ /* 0x000fe4000bf26270 */
[----:B------:R-:W-:Y:S01]  /*9750*/  LOP3.LUT R225, R3, 0x4, RZ, 0xfc, !PT ;  /* 0x0000000403e17812 */ /* 0x000fe200078efcff */
[----:B--2---:R-:W-:Y:S02]  /*9760*/  IMAD.MOV.U32 R210, RZ, RZ, R211 ;  /* 0x000000ffffd27224 */ /* 0x004fe400078e00d3 */
[----:B------:R-:W-:Y:S02]  /*9770*/  IMAD.MOV.U32 R211, RZ, RZ, R15 ;  /* 0x000000ffffd37224 */ /* 0x000fe400078e000f */
[----:B------:R-:W-:-:S05]  /*9780*/  IMAD.WIDE R210, R71, 0x4, R210 ;  /* 0x0000000447d27825 */ /* 0x000fca00078e02d2 */
[----:B------:R1:W-:Y:S04]  /*9790*/  LDGSTS.E [R213+0x6000], desc[UR16][R210.64], P2 ;  /* 0x06000000d2d57fae */ /* 0x0003e80009121850 */
[----:B------:R1:W-:Y:S02]  /*97a0*/  STL [R1+0xc], R210 ;  /* 0x00000cd201007387 */ /* 0x0003e40000100800 */
[----:B-1----:R-:W-:Y:S02]  /*97b0*/  SEL R210, RZ, 0x4, P1 ;  /* 0x00000004ffd27807 */ /* 0x002fe40000800000 */
[----:B------:R-:W-:Y:S02]  /*97c0*/  ISETP.GE.AND P1, PT, R225, UR9, PT ;  /* 0x00000009e1007c0c */ /* 0x000fe4000bf26270 */
[----:B------:R-:W-:-:S02]  /*97d0*/  SEL R210, R210, RZ, !P0 ;  /* 0x000000ffd2d27207 */ /* 0x000fc40004000000 */
[----:B------:R-:W-:Y:S02]  /*97e0*/  LOP3.LUT R225, R3, 0x6, RZ, 0xfc, !PT ;  /* 0x0000000603e17812 */ /* 0x000fe400078efcff */
[----:B------:R-:W-:Y:S02]  /*97f0*/  ISETP.NE.U32.AND P2, PT, R210, RZ, PT ;  /* 0x000000ffd200720c */ /* 0x000fe40003f45070 */
[----:B------:R-:W-:Y:S02]  /*9800*/  SEL R210, RZ, 0x4, P1 ;  /* 0x00000004ffd27807 */ /* 0x000fe40000800000 */
[----:B------:R-:W-:Y:S02]  /*9810*/  ISETP.GE.AND P3, PT, R225, UR9, PT ;  /* 0x00000009e1007c0c */ /* 0x000fe4000bf66270 */
[----:B------:R-:W-:Y:S02]  /*9820*/  SEL R210, R210, RZ, !P0 ;  /* 0x000000ffd2d27207 */ /* 0x000fe40004000000 */
[----:B------:R-:W-:Y:S01]  /*9830*/  LOP3.LUT R225, R3, 0x24, RZ, 0xfc, !PT ;  /* 0x0000002403e17812 */ /* 0x000fe200078efcff */
[----:B------:R-:W-:Y:S01]  /*9840*/  IMAD.MOV.U32 R15, RZ, RZ, R211 ;  /* 0x000000ffff0f7224 */ /* 0x000fe200078e00d3 */
[----:B------:R-:W-:Y:S01]  /*9850*/  ISETP.NE.U32.AND P1, PT, R210, RZ, PT ;  /* 0x000000ffd200720c */ /* 0x000fe20003f25070 */
[----:B------:R-:W2:Y:S01]  /*9860*/  LDL.LU R211, [R1+0x4] ;  /* 0x0000040001d37983 */ /* 0x000ea20000300800 */
[----:B------:R-:W-:-:S02]  /*9870*/  SEL R210, RZ, 0x4, P3 ;  /* 0x00000004ffd27807 */ /* 0x000fc40001800000 */
[----:B------:R-:W-:-:S04]  /*9880*/  ISETP.GE.AND P3, PT, R225, UR9, PT ;  /* 0x00000009e1007c0c */ /* 0x000fc8000bf66270 */
[----:B------:R-:W-:-:S04]  /*9890*/  SEL R225, RZ, 0x4, P3 ;  /* 0x00000004ffe17807 */ /* 0x000fc80001800000 */
[----:B------:R-:W-:-:S04]  /*98a0*/  SEL R225, R225, RZ, !P0 ;  /* 0x000000ffe1e17207 */ /* 0x000fc80004000000 */
[----:B------:R-:W-:Y:S02]  /*98b0*/  ISETP.NE.U32.AND P3, PT, R225, RZ, PT ;  /* 0x000000ffe100720c */ /* 0x000fe40003f65070 */
[----:B------:R-:W3:Y:S01]  /*98c0*/  LDL.LU R225, [R1+0x84] ;  /* 0x0000840001e17983 */ /* 0x000ee20000300800 */
[----:B------:R-:W-:-:S04]  /*98d0*/  SEL R210, R210, RZ, !P0 ;  /* 0x000000ffd2d27207 */ /* 0x000fc80004000000 */
[----:B------:R-:W-:Y:S01]  /*98e0*/  ISETP.NE.U32.AND P4, PT, R210, RZ, PT ;  /* 0x000000ffd200720c */ /* 0x000fe20003f85070 */
[----:B------:R-:W-:-:S04]  /*98f0*/  IMAD.WIDE R132, R71, 0x4, R132 ;  /* 0x0000000447847825 */ /* 0x000fc800078e0284 */
[----:B------:R-:W-:-:S04]  /*9900*/  IMAD.WIDE R140, R71, 0x4, R140 ;  /* 0x00000004478c7825 */ /* 0x000fc800078e028c */
[----:B--2---:R-:W-:Y:S02]  /*9910*/  IMAD.MOV.U32 R210, RZ, RZ, R211 ;  /* 0x000000ffffd27224 */ /* 0x004fe400078e00d3 */
[----:B------:R-:W-:Y:S02]  /*9920*/  IMAD.MOV.U32 R211, RZ, RZ, R14 ;  /* 0x000000ffffd37224 */ /* 0x000fe400078e000e */
[----:B------:R-:W-:-:S05]  /*9930*/  IMAD.WIDE R210, R71, 0x4, R210 ;  /* 0x0000000447d27825 */ /* 0x000fca00078e02d2 */
[----:B------:R1:W-:Y:S01]  /*9940*/  LDGSTS.E [R213+0x6008], desc[UR16][R210.64], P2 ;  /* 0x06008000d2d57fae */ /* 0x0003e20009121850 */
[----:B------:R-:W-:-:S03]  /*9950*/  IMAD.MOV.U32 R14, RZ, RZ, R211 ;  /* 0x000000ffff0e7224 */ /* 0x000fc600078e00d3 */
[----:B------:R3:W-:Y:S01]  /*9960*/  STL [R1+0x4], R210 ;  /* 0x000004d201007387 */ /* 0x0007e20000100800 */
[----:B-1----:R-:W-:Y:S01]  /*9970*/  LOP3.LUT R213, R2, 0x10, RZ, 0x3c, !PT ;  /* 0x0000001002d57812 */ /* 0x002fe200078e3cff */
[----:B---3--:R-:W-:Y:S02]  /*9980*/  IMAD.MOV.U32 R210, RZ, RZ, R225 ;  /* 0x000000ffffd27224 */ /* 0x008fe400078e00e1 */
[----:B------:R-:W-:Y:S02]  /*9990*/  IMAD.MOV.U32 R211, RZ, RZ, R226 ;  /* 0x000000ffffd37224 */ /* 0x000fe400078e00e2 */
[----:B------:R-:W-:Y:S02]  /*99a0*/  VIADD R213, R213, UR6 ;  /* 0x00000006d5d57c36 */ /* 0x000fe40008000000 */
[----:B------:R-:W-:-:S03]  /*99b0*/  IMAD.WIDE R210, R71, 0x4, R210 ;  /* 0x0000000447d27825 */ /* 0x000fc600078e02d2 */
[----:B------:R-:W-:Y:S01]  /*99c0*/  LDGSTS.E [R213], desc[UR16][R132.64], P1 ;  /* 0x0000000084d57fae */ /* 0x000fe20008921850 */
[----:B------:R-:W-:-:S03]  /*99d0*/  IMAD.MOV.U32 R226, RZ, RZ, R211 ;  /* 0x000000ffffe27224 */ /* 0x000fc600078e00d3 */
[----:B------:R-:W-:Y:S04]  /*99e0*/  LDGSTS.E [R213+0x8], desc[UR16][R140.64], P4 ;  /* 0x000080008cd57fae */ /* 0x000fe8000a121850 */
        /* <DEDUP_REMOVED lines=33> */
[----:B------:R-:W-:Y:S01]  /*9c00*/  ISETP.GE.AND P1, PT, R225, UR9, PT ;  /* 0x00000009e1007c0c */ /* 0x000fe2000bf26270 */
[----:B--2---:R-:W-:Y:S02]  /*9c10*/  IMAD.MOV.U32 R210, RZ, RZ, R211 ;  /* 0x000000ffffd27224 */ /* 0x004fe400078e00d3 */
[----:B------:R-:W-:Y:S02]  /*9c20*/  IMAD.MOV.U32 R211, RZ, RZ, R60 ;  /* 0x000000ffffd37224 */ /* 0x000fe400078e003c */
[----:B------:R-:W-:-:S04]  /*9c30*/  IMAD.WIDE R210, R71, 0x4, R210 ;  /* 0x0000000447d27825 */ /* 0x000fc800078e02d2 */
[----:B------:R-:W-:Y:S01]  /*9c40*/  IMAD.MOV.U32 R60, RZ, RZ, R211 ;  /* 0x000000ffff3c7224 */ /* 0x000fe200078e00d3 */
[----:B------:R1:W-:Y:S04]  /*9c50*/  STL [R1+0x40], R210 ;  /* 0x000040d201007387 */ /* 0x0003e80000100800 */
[----:B------:R1:W-:Y:S04]  /*9c60*/  LDGSTS.E [R213+0x4008], desc[UR16][R210.64], P2 ;  /* 0x04008000d2d57fae */ /* 0x0003e80009121850 */
[----:B------:R-:W2:Y:S04]  /*9c70*/  LDL.LU R225, [R1] ;  /* 0x0000000001e17983 */ /* 0x000ea80000300800 */
[----:B------:R-:W3:Y:S01]  /*9c80*/  LDL.LU R211, [R1+0x8] ;  /* 0x0000080001d37983 */ /* 0x000ee20000300800 */
[----:B-1----:R-:W-:-:S04]  /*9c90*/  SEL R210, RZ, 0x4, P1 ;  /* 0x00000004ffd27807 */ /* 0x002fc80000800000 */
[----:B------:R-:W-:-:S04]  /*9ca0*/  SEL R210, R210, RZ, !P0 ;  /* 0x000000ffd2d27207 */ /* 0x000fc80004000000 */
[----:B------:R-:W-:Y:S01]  /*9cb0*/  ISETP.NE.U32.AND P2, PT, R210, RZ, PT ;  /* 0x000000ffd200720c */ /* 0x000fe20003f45070 */
[----:B---3--:R-:W-:Y:S02]  /*9cc0*/  IMAD.MOV.U32 R210, RZ, RZ, R211 ;  /* 0x000000ffffd27224 */ /* 0x008fe400078e00d3 */
[----:B------:R-:W-:Y:S01]  /*9cd0*/  IMAD.MOV.U32 R211, RZ, RZ, R13 ;  /* 0x000000ffffd37224 */ /* 0x000fe200078e000d */
[----:B------:R-:W-:Y:S01]  /*9ce0*/  LOP3.LUT R13, R3, 0x66, RZ, 0xfc, !PT ;  /* 0x00000066030d7812 */ /* 0x000fe200078efcff */
[----:B------:R-:W-:-:S03]  /*9cf0*/  IMAD.WIDE R210, R71, 0x4, R210 ;  /* 0x0000000447d27825 */ /* 0x000fc600078e02d2 */
[----:B------:R-:W-:Y:S01]  /*9d00*/  ISETP.GE.AND P1, PT, R13, UR9, PT ;  /* 0x000000090d007c0c */ /* 0x000fe2000bf26270 */
[----:B------:R-:W-:-:S04]  /*9d10*/  IMAD.MOV.U32 R13, RZ, RZ, R211 ;  /* 0x000000ffff0d7224 */ /* 0x000fc800078e00d3 */
[----:B------:R1:W-:Y:S04]  /*9d20*/  LDGSTS.E [R213+0x6000], desc[UR16][R210.64], P2 ;  /* 0x06000000d2d57fae */ /* 0x0003e80009121850 */
[----:B------:R1:W-:Y:S02]  /*9d30*/  STL [R1+0x8], R210 ;  /* 0x000008d201007387 */ /* 0x0003e40000100800 */
[----:B-1----:R-:W-:Y:S02]  /*9d40*/  SEL R210, RZ, 0x4, P1 ;  /* 0x00000004ffd27807 */ /* 0x002fe40000800000 */
[----:B------:R-:W-:Y:S02]  /*9d50*/  LOP3.LUT R211, R3, 0x8, RZ, 0xfc, !PT ;  /* 0x0000000803d37812 */ /* 0x000fe400078efcff */
[----:B------:R-:W-:-:S02]  /*9d60*/  SEL R210, R210, RZ, !P0 ;  /* 0x000000ffd2d27207 */ /* 0x000fc40004000000 */
[----:B------:R-:W-:Y:S02]  /*9d70*/  ISETP.GE.AND P1, PT, R211, UR9, PT ;  /* 0x00000009d3007c0c */ /* 0x000fe4000bf26270 */
[----:B------:R-:W-:Y:S02]  /*9d80*/  ISETP.NE.U32.AND P2, PT, R210, RZ, PT ;  /* 0x000000ffd200720c */ /* 0x000fe40003f45070 */
[----:B------:R-:W-:-:S04]  /*9d90*/  SEL R210, RZ, 0x4, P1 ;  /* 0x00000004ffd27807 */ /* 0x000fc80000800000 */
[----:B------:R-:W-:Y:S01]  /*9da0*/  SEL R210, R210, RZ, !P0 ;  /* 0x000000ffd2d27207 */ /* 0x000fe20004000000 */
[----:B------:R-:W-:-:S03]  /*9db0*/  IMAD.MOV.U32 R211, RZ, RZ, R12 ;  /* 0x000000ffffd37224 */ /* 0x000fc600078e000c */
[----:B------:R-:W-:Y:S01]  /*9dc0*/  ISETP.NE.U32.AND P3, PT, R210, RZ, PT ;  /* 0x000000ffd200720c */ /* 0x000fe20003f65070 */
[----:B--2---:R-:W-:-:S04]  /*9dd0*/  IMAD.MOV.U32 R210, RZ, RZ, R225 ;  /* 0x000000ffffd27224 */ /* 0x004fc800078e00e1 */
[----:B------:R-:W-:-:S04]  /*9de0*/  IMAD.WIDE R210, R71, 0x4, R210 ;  /* 0x0000000447d27825 */ /* 0x000fc800078e02d2 */
[----:B------:R-:W-:Y:S01]  /*9df0*/  IMAD.MOV.U32 R12, RZ, RZ, R211 ;  /* 0x000000ffff0c7224 */ /* 0x000fe200078e00d3 */
[----:B------:R1:W-:Y:S04]  /*9e00*/  LDGSTS.E [R213+0x6008], desc[UR16][R210.64], P2 ;  /* 0x06008000d2d57fae */ /* 0x0003e80009121850 */
[----:B------:R2:W-:Y:S04]  /*9e10*/  STL [R1], R210 ;  /* 0x000000d201007387 */ /* 0x0005e80000100800 */
[----:B------:R-:W2:Y:S01]  /*9e20*/  LDL.LU R211, [R1+0xb4] ;  /* 0x0000b40001d37983 */ /* 0x000ea20000300800 */
[----:B-1----:R-:W-:-:S05]  /*9e30*/  LOP3.LUT R213, R2, 0x20, RZ, 0x3c, !PT ;  /* 0x0000002002d57812 */ /* 0x002fca00078e3cff */
[----:B------:R-:W-:Y:S01]  /*9e40*/  VIADD R213, R213, UR6 ;  /* 0x00000006d5d57c36 */ /* 0x000fe20008000000 */
[----:B------:R-:W-:Y:S01]  /*9e50*/  LOP3.LUT R225, R3, 0xa, RZ, 0xfc, !PT ;  /* 0x0000000a03e17812 */ /* 0x000fe200078efcff */
[----:B--2---:R-:W-:Y:S02]  /*9e60*/  IMAD.MOV.U32 R210, RZ, RZ, R211 ;  /* 0x000000ffffd27224 */ /* 0x004fe400078e00d3 */
[----:B------:R-:W-:Y:S02]  /*9e70*/  IMAD.MOV.U32 R211, RZ, RZ, R240 ;  /* 0x000000ffffd37224 */ /* 0x000fe400078e00f0 */
[----:B------:R-:W-:-:S04]  /*9e80*/  IMAD.WIDE R210, R71, 0x4, R210 ;  /* 0x0000000447d27825 */ /* 0x000fc800078e02d2 */
[----:B------:R-:W-:Y:S01]  /*9e90*/  IMAD.MOV.U32 R240, RZ, RZ, R211 ;  /* 0x000000fffff07224 */ /* 0x000fe200078e00d3 */
[----:B------:R1:W-:Y:S04]  /*9ea0*/  LDGSTS.E [R213], desc[UR16][R210.64], P3 ;  /* 0x00000000d2d57fae */ /* 0x0003e80009921850 */
[----:B------:R1:W-:Y:S04]  /*9eb0*/  STL [R1+0xb4], R210 ;  /* 0x0000b4d201007387 */ /* 0x0003e80000100800 */
[----:B------:R-:W2:Y:S01]  /*9ec0*/  LDL.LU R211, [R1+0xb0] ;  /* 0x0000b00001d37983 */ /* 0x000ea20000300800 */
        /* <DEDUP_REMOVED lines=59> */
[----:B------:R1:W-:Y:S01]  /*a280*/  STL [R1+0x38], R210 ;  /* 0x000038d201007387 */ /* 0x0003e20000100800 */
[----:B------:R-:W-:Y:S01]  /*a290*/  IMAD.MOV.U32 R58, RZ, RZ, R211 ;  /* 0x000000ffff3a7224 */ /* 0x000fe200078e00d3 */
[----:B-1----:R-:W-:-:S04]  /*a2a0*/  SEL R210, RZ, 0x4, P1 ;  /* 0x00000004ffd27807 */ /* 0x002fc80000800000 */
[----:B------:R-:W-:-:S04]  /*a2b0*/  SEL R210, R210, RZ, !P0 ;  /* 0x000000ffd2d27207 */ /* 0x000fc80004000000 */
[----:B------:R-:W-:Y:S01]  /*a2c0*/  ISETP.NE.U32.AND P2, PT, R210, RZ, PT ;  /* 0x000000ffd200720c */ /* 0x000fe20003f45070 */
[----:B------:R-:W-:Y:S02]  /*a2d0*/  IMAD.MOV.U32 R210, RZ, RZ, R252 ;  /* 0x000000ffffd27224 */ /* 0x000fe400078e00fc */
[----:B------:R-:W-:Y:S01]  /*a2e0*/  IMAD.MOV.U32 R211, RZ, RZ, R11 ;  /* 0x000000ffffd37224 */ /* 0x000fe200078e000b */
[----:B------:R-:W-:Y:S01]  /*a2f0*/  ISETP.GE.AND P1, PT, R225, UR9, PT ;  /* 0x00000009e1007c0c */ /* 0x000fe2000bf26270 */
[----:B------:R-:W-:Y:S01]  /*a300*/  IMAD.WIDE R210, R71, 0x4, R210 ;  /* 0x0000000447d27825 */ /* 0x000fe200078e02d2 */
[----:B------:R-:W-:-:S03]  /*a310*/  LOP3.LUT R225, R3, 0xc, RZ, 0xfc, !PT ;  /* 0x0000000c03e17812 */ /* 0x000fc600078efcff */
[----:B------:R-:W-:-:S04]  /*a320*/  IMAD.MOV.U32 R252, RZ, RZ, R210 ;  /* 0x000000fffffc7224 */ /* 0x000fc800078e00d2 */
[----:B------:R1:W-:Y:S02]  /*a330*/  LDGSTS.E [R213+0x6000], desc[UR16][R210.64], P2 ;  /* 0x06000000d2d57fae */ /* 0x0003e40009121850 */
[----:B-1----:R-:W-:Y:S02]  /*a340*/  SEL R210, RZ, 0x4, P1 ;  /* 0x00000004ffd27807 */ /* 0x002fe40000800000 */
[----:B------:R-:W-:Y:S02]  /*a350*/  ISETP.GE.AND P1, PT, R225, UR9, PT ;  /* 0x00000009e1007c0c */ /* 0x000fe4000bf26270 */
[----:B------:R-:W-:-:S04]  /*a360*/  SEL R210, R210, RZ, !P0 ;  /* 0x000000ffd2d27207 */ /* 0x000fc80004000000 */
[----:B------:R-:W-:Y:S02]  /*a370*/  ISETP.NE.U32.AND P2, PT, R210, RZ, PT ;  /* 0x000000ffd200720c */ /* 0x000fe40003f45070 */
[----:B------:R-:W-:-:S04]  /*a380*/  SEL R210, RZ, 0x4, P1 ;  /* 0x00000004ffd27807 */ /* 0x000fc80000800000 */
[----:B------:R-:W-:Y:S01]  /*a390*/  SEL R210, R210, RZ, !P0 ;  /* 0x000000ffd2d27207 */ /* 0x000fe20004000000 */
[----:B------:R-:W-:Y:S02]  /*a3a0*/  IMAD.MOV.U32 R11, RZ, RZ, R211 ;  /* 0x000000ffff0b7224 */ /* 0x000fe400078e00d3 */
[----:B------:R-:W-:Y:S01]  /*a3b0*/  IMAD.MOV.U32 R211, RZ, RZ, R10 ;  /* 0x000000ffffd37224 */ /* 0x000fe200078e000a */
[----:B------:R-:W-:Y:S01]  /*a3c0*/  ISETP.NE.U32.AND P3, PT, R210, RZ, PT ;  /* 0x000000ffd200720c */ /* 0x000fe20003f65070 */
[----:B------:R-:W-:-:S04]  /*a3d0*/  IMAD.MOV.U32 R210, RZ, RZ, R251 ;  /* 0x000000ffffd27224 */ /* 0x000fc800078e00fb */
[----:B------:R-:W-:-:S04]  /*a3e0*/  IMAD.WIDE R210, R71, 0x4, R210 ;  /* 0x0000000447d27825 */ /* 0x000fc800078e02d2 */
[----:B------:R-:W-:Y:S01]  /*a3f0*/  IMAD.MOV.U32 R10, RZ, RZ, R211 ;  /* 0x000000ffff0a7224 */ /* 0x000fe200078e00d3 */
[----:B------:R1:W-:Y:S04]  /*a400*/  LDGSTS.E [R213+0x6008], desc[UR16][R210.64], P2 ;  /* 0x06008000d2d57fae */ /* 0x0003e80009121850 */
[----:B------:R-:W2:Y:S01]  /*a410*/  LDL.LU R211, [R1+0xac] ;  /* 0x0000ac0001d37983 */ /* 0x000ea20000300800 */
[----:B------:R-:W-:Y:S01]  /*a420*/  IMAD.MOV.U32 R251, RZ, RZ, R210 ;  /* 0x000000fffffb7224 */ /* 0x000fe200078e00d2 */
        /* <DEDUP_REMOVED lines=384> */
[----:B------:R-:W-:Y:S02]  /*bc30*/  LOP3.LUT R225, R2, 0x70, RZ, 0x3c, !PT ;  /* 0x0000007002e17812 */ /* 0x000fe400078e3cff */
[----:B-1----:R-:W-:-:S03]  /*bc40*/  LOP3.LUT R213, R3, 0x1e, RZ, 0xfc, !PT ;  /* 0x0000001e03d57812 */ /* 0x002fc600078efcff */
[----:B------:R-:W-:Y:S01]  /*bc50*/  VIADD R225, R225, UR6 ;  /* 0x00000006e1e17c36 */ /* 0x000fe20008000000 */
[----:B------:R-:W-:Y:S02]  /*bc60*/  ISETP.GE.AND P1, PT, R213, UR9, PT ;  /* 0x00000009d5007c0c */ /* 0x000fe4000bf26270 */
[----:B------:R-:W3:Y:S01]  /*bc70*/  LDL.LU R213, [R1+0x54] ;  /* 0x0000540001d57983 */ /* 0x000ee20000300800 */
[----:B--2---:R-:W-:Y:S02]  /*bc80*/  IMAD.MOV.U32 R210, RZ, RZ, R211 ;  /* 0x000000ffffd27224 */ /* 0x004fe400078e00d3 */
[----:B------:R-:W-:Y:S02]  /*bc90*/  IMAD.MOV.U32 R211, RZ, RZ, R230 ;  /* 0x000000ffffd37224 */ /* 0x000fe400078e00e6 */
[----:B------:R-:W-:-:S04]  /*bca0*/  IMAD.WIDE R210, R71, 0x4, R210 ;  /* 0x0000000447d27825 */ /* 0x000fc800078e02d2 */
[----:B------:R-:W-:Y:S01]  /*bcb0*/  IMAD.MOV.U32 R230, RZ, RZ, R211 ;  /* 0x000000ffffe67224 */ /* 0x000fe200078e00d3 */
[----:B------:R1:W-:Y:S04]  /*bcc0*/  LDGSTS.E [R225], desc[UR16][R210.64], P3 ;  /* 0x00000000d2e17fae */ /* 0x0003e80009921850 */
[----:B------:R1:W-:Y:S04]  /*bcd0*/  STL [R1+0x94], R210 ;  /* 0x000094d201007387 */ /* 0x0003e80000100800 */
[----:B------:R-:W2:Y:S01]  /*bce0*/  LDL.LU R211, [R1+0x90] ;  /* 0x0000900001d37983 */ /* 0x000ea20000300800 */
[----:B-1----:R-:W-:-:S04]  /*bcf0*/  SEL R210, RZ, 0x4, P1 ;  /* 0x00000004ffd27807 */ /* 0x002fc80000800000 */
[----:B------:R-:W-:-:S04]  /*bd00*/  SEL R210, R210, RZ, !P0 ;  /* 0x000000ffd2d27207 */ /* 0x000fc80004000000 */
[----:B------:R-:W-:Y:S02]  /*bd10*/  ISETP.NE.U32.AND P2, PT, R210, RZ, PT ;  /* 0x000000ffd200720c */ /* 0x000fe40003f45070 */
[----:B---3--:R-:W-:Y:S01]  /*bd20*/  LOP3.LUT R213, R213, R212, RZ, 0x3c, !PT ;  /* 0x000000d4d5d57212 */ /* 0x008fe200078e3cff */
[----:B--2---:R-:W-:Y:S02]  /*bd30*/  IMAD.MOV.U32 R210, RZ, RZ, R211 ;  /* 0x000000ffffd27224 */ /* 0x004fe400078e00d3 */
[----:B------:R-:W-:Y:S01]  /*bd40*/  IMAD.MOV.U32 R211, RZ, RZ, R229 ;  /* 0x000000ffffd37224 */ /* 0x000fe200078e00e5 */
[----:B------:R-:W-:Y:S01]  /*bd50*/  LOP3.LUT R229, R3, 0x3c, RZ, 0xfc, !PT ;  /* 0x0000003c03e57812 */ /* 0x000fe200078efcff */
[----:B------:R-:W-:-:S03]  /*bd60*/  IMAD.WIDE R210, R71, 0x4, R210 ;  /* 0x0000000447d27825 */ /* 0x000fc600078e02d2 */
[----:B------:R-:W-:Y:S01]  /*bd70*/  ISETP.GE.AND P1, PT, R229, UR9, PT ;  /* 0x00000009e5007c0c */ /* 0x000fe2000bf26270 */
[----:B------:R-:W-:Y:S02]  /*bd80*/  IMAD.MOV.U32 R229, RZ, RZ, R211 ;  /* 0x000000ffffe57224 */ /* 0x000fe400078e00d3 */
[----:B------:R1:W-:Y:S04]  /*bd90*/  LDGSTS.E [R225+0x8], desc[UR16][R210.64], P2 ;  /* 0x00008000d2e17fae */ /* 0x0003e80009121850 */
[----:B------:R1:W-:Y:S04]  /*bda0*/  STL [R1+0x90], R210 ;  /* 0x000090d201007387 */ /* 0x0003e80000100800 */
[----:B------:R-:W2:Y:S01]  /*bdb0*/  LDL.LU R211, [R1+0x50] ;  /* 0x0000500001d37983 */ /* 0x000ea20000300800 */
[----:B-1----:R-:W-:-:S04]  /*bdc0*/  SEL R210, RZ, 0x4, P1 ;  /* 0x00000004ffd27807 */ /* 0x002fc80000800000 */
[----:B------:R-:W-:Y:S02]  /*bdd0*/  SEL R210, R210, RZ, !P0 ;  /* 0x000000ffd2d27207 */ /* 0x000fe40004000000 */
[----:B------:R-:W-:Y:S02]  /*bde0*/  LOP3.LUT R212, R213, R212, RZ, 0x3c, !PT ;  /* 0x000000d4d5d47212 */ /* 0x000fe400078e3cff */
[----:B------:R-:W-:Y:S02]  /*bdf0*/  ISETP.NE.U32.AND P2, PT, R210, RZ, PT ;  /* 0x000000ffd200720c */ /* 0x000fe40003f45070 */
[----:B------:R-:W-:Y:S02]  /*be00*/  LOP3.LUT R210, R3, 0x3e, RZ, 0xfc, !PT ;  /* 0x0000003e03d27812 */ /* 0x000fe400078efcff */
[----:B------:R-:W-:Y:S02]  /*be10*/  LOP3.LUT R213, R213, R212, RZ, 0x3c, !PT ;  /* 0x000000d4d5d57212 */ /* 0x000fe400078e3cff */
[----:B------:R-:W-:-:S04]  /*be20*/  ISETP.GE.AND P1, PT, R210, UR9, PT ;  /* 0x00000009d2007c0c */ /* 0x000fc8000bf26270 */
[----:B------:R-:W-:Y:S01]  /*be30*/  SEL R210, RZ, 0x4, P1 ;  /* 0x00000004ffd27807 */ /* 0x000fe20000800000 */
[----:B------:R-:W-:-:S03]  /*be40*/  IMAD.WIDE R212, R71, 0x4, R212 ;  /* 0x0000000447d47825 */ /* 0x000fc600078e02d4 */
[----:B------:R-:W-:Y:S02]  /*be50*/  SEL R210, R210, RZ, !P0 ;  /* 0x000000ffd2d27207 */ /* 0x000fe40004000000 */
[----:B------:R1:W-:Y:S02]  /*be60*/  LDGSTS.E [R225+0x2000], desc[UR16][R212.64], P2 ;  /* 0x02000000d4e17fae */ /* 0x0003e40009121850 */
[----:B------:R-:W-:Y:S02]  /*be70*/  ISETP.NE.U32.AND P2, PT, R210, RZ, PT ;  /* 0x000000ffd200720c */ /* 0x000fe40003f45070 */
[----:B------:R1:W-:Y:S01]  /*be80*/  STL [R1+0x54], R212 ;  /* 0x000054d401007387 */ /* 0x0003e20000100800 */
[----:B--2---:R-:W-:Y:S02]  /*be90*/  IMAD.MOV.U32 R210, RZ, RZ, R211 ;  /* 0x000000ffffd27224 */ /* 0x004fe400078e00d3 */
[----:B------:R-:W-:Y:S02]  /*bea0*/  IMAD.MOV.U32 R211, RZ, RZ, R65 ;  /* 0x000000ffffd37224 */ /* 0x000fe400078e0041 */
[----:B------:R-:W-:-:S04]  /*beb0*/  IMAD.WIDE R210, R71, 0x4, R210 ;  /* 0x0000000447d27825 */ /* 0x000fc800078e02d2 */
[----:B------:R-:W-:Y:S02]  /*bec0*/  IMAD.MOV.U32 R65, RZ, RZ, R211 ;  /* 0x000000ffff417224 */ /* 0x000fe400078e00d3 */
[----:B------:R2:W-:Y:S04]  /*bed0*/  LDGSTS.E [R225+0x2008], desc[UR16][R210.64], P2 ;  /* 0x02008000d2e17fae */ /* 0x0005e80009121850 */
[----:B------:R2:W-:Y:S04]  /*bee0*/  STL [R1+0x50], R210 ;  /* 0x000050d201007387 */ /* 0x0005e80000100800 */
[----:B------:R-:W3:Y:S01]  /*bef0*/  LDL.LU R211, [R1+0x14] ;  /* 0x0000140001d37983 */ /* 0x000ee20000300800 */
[----:B-1----:R-:W-:Y:S01]  /*bf00*/  IMAD.MOV.U32 R212, RZ, RZ, R213 ;  /* 0x000000ffffd47224 */ /* 0x002fe200078e00d5 */
[----:B------:R-:W-:-:S04]  /*bf10*/  LOP3.LUT R213, R3, 0x5c, RZ, 0xfc, !PT ;  /* 0x0000005c03d57812 */ /* 0x000fc800078efcff */
[----:B------:R-:W-:-:S04]  /*bf20*/  ISETP.GE.AND P1, PT, R213, UR9, PT ;  /* 0x00000009d5007c0c */ /* 0x000fc8000bf26270 */
[----:B--2---:R-:W-:-:S04]  /*bf30*/  SEL R210, RZ, 0x4, P1 ;  /* 0x00000004ffd27807 */ /* 0x004fc80000800000 */
[----:B------:R-:W-:-:S04]  /*bf40*/  SEL R210, R210, RZ, !P0 ;  /* 0x000000ffd2d27207 */ /* 0x000fc80004000000 */
[----:B------:R-:W-:Y:S01]  /*bf50*/  ISETP.NE.U32.AND P2, PT, R210, RZ, PT ;  /* 0x000000ffd200720c */ /* 0x000fe20003f45070 */
[----:B---3--:R-:W-:Y:S02]  /*bf60*/  IMAD.MOV.U32 R210, RZ, RZ, R211 ;  /* 0x000000ffffd27224 */ /* 0x008fe400078e00d3 */
        /* <DEDUP_REMOVED lines=14> */
[----:B------:R-:W-:-:S04]  /*c050*/  IMAD.WIDE R134, R70, 0x4, R134 ;  /* 0x0000000446867825 */ /* 0x000fc800078e0286 */
[----:B------:R-:W-:-:S04]  /*c060*/  IMAD.WIDE R142, R70, 0x4, R142 ;  /* 0x00000004468e7825 */ /* 0x000fc800078e028e */
[----:B------:R-:W-:-:S04]  /*c070*/  IMAD.WIDE R158, R70, 0x4, R158 ;  /* 0x00000004469e7825 */ /* 0x000fc800078e029e */
[----:B------:R-:W-:-:S04]  /*c080*/  IMAD.WIDE R174, R70, 0x4, R174 ;  /* 0x0000000446ae7825 */ /* 0x000fc800078e02ae */
        /* <DEDUP_REMOVED lines=12> */
[----:B------:R-:W-:-:S04]  /*c150*/  IMAD.WIDE R210, R71, 0x4, R210 ;  /* 0x0000000447d27825 */ /* 0x000fc800078e02d2 */
[----:B------:R-:W-:-:S04]  /*c160*/  IMAD.MOV.U32 R242, RZ, RZ, R210 ;  /* 0x000000fffff27224 */ /* 0x000fc800078e00d2 */
[----:B------:R1:W-:Y:S01]  /*c170*/  LDGSTS.E [R225+0x6000], desc[UR16][R210.64], P2 ;  /* 0x06000000d2e17fae */ /* 0x0003e20009121850 */
[----:B------:R-:W-:Y:S01]  /*c180*/  IMAD.MOV.U32 R16, RZ, RZ, R211 ;  /* 0x000000ffff107224 */ /* 0x000fe200078e00d3 */
[----:B-1----:R-:W-:-:S04]  /*c190*/  SEL R210, RZ, 0x4, P1 ;  /* 0x00000004ffd27807 */ /* 0x002fc80000800000 */
[----:B------:R-:W-:-:S04]  /*c1a0*/  SEL R210, R210, RZ, !P0 ;  /* 0x000000ffd2d27207 */ /* 0x000fc80004000000 */
[----:B------:R-:W-:Y:S01]  /*c1b0*/  ISETP.NE.U32.AND P1, PT, R210, RZ, PT ;  /* 0x000000ffd200720c */ /* 0x000fe20003f25070 */
[----:B------:R-:W-:Y:S02]  /*c1c0*/  IMAD.MOV.U32 R210, RZ, RZ, R241 ;  /* 0x000000ffffd27224 */ /* 0x000fe400078e00f1 */
[----:B------:R-:W-:Y:S02]  /*c1d0*/  IMAD.MOV.U32 R211, RZ, RZ, R5 ;  /* 0x000000ffffd37224 */ /* 0x000fe400078e0005 */
[----:B------:R-:W-:-:S08]  /*c1e0*/  IMAD.WIDE R210, R71, 0x4, R210 ;  /* 0x0000000447d27825 */ /* 0x000fd000078e02d2 */
[----:B------:R-:W-:Y:S01]  /*c1f0*/  LDGSTS.E [R225+0x6008], desc[UR16][R210.64], P1 ;  /* 0x06008000d2e17fae */ /* 0x000fe20008921850 */
[----:B------:R-:W1:Y:S01]  /*c200*/  S2R R213, SR_TID.X ;  /* 0x0000000000d57919 */ /* 0x000e620000002100 */
[----:B------:R-:W-:Y:S02]  /*c210*/  VIADD R5, R4, UR6 ;  /* 0x0000000604057c36 */ /* 0x000fe40008000000 */
[----:B------:R-:W-:Y:S01]  /*c220*/  IMAD.WIDE R190, R70, 0x4, R190 ;  /* 0x0000000446be7825 */ /* 0x000fe200078e02be */
[----:B------:R-:W0:Y:S04]  /*c230*/  LDGDEPBAR ;  /* 0x00000000000079af */ /* 0x000e280000000000 */
[----:B------:R-:W2:Y:S01]  /*c240*/  LDL R225, [R1+0xc0] ;  /* 0x0000c00001e17983 */ /* 0x000ea20000100800 */
[----:B-1----:R-:W-:-:S04]  /*c250*/  LOP3.LUT R213, R213, 0x7f, RZ, 0xc0, !PT ;  /* 0x0000007fd5d57812 */ /* 0x002fc800078ec0ff */
[----:B------:R-:W-:-:S04]  /*c260*/  ISETP.GE.AND P2, PT, R213, UR9, PT ;  /* 0x00000009d5007c0c */ /* 0x000fc8000bf46270 */
[----:B------:R-:W-:-:S04]  /*c270*/  SEL R213, RZ, 0x4, P2 ;  /* 0x00000004ffd57807 */ /* 0x000fc80001000000 */
[----:B------:R-:W-:-:S04]  /*c280*/  SEL R213, R213, RZ, !P0 ;  /* 0x000000ffd5d57207 */ /* 0x000fc80004000000 */
[----:B------:R-:W-:Y:S01]  /*c290*/  ISETP.NE.U32.AND P0, PT, R213, RZ, PT ;  /* 0x000000ffd500720c */ /* 0x000fe20003f05070 */
[----:B------:R-:W-:Y:S01]  /*c2a0*/  IMAD.WIDE R206, R70, 0x4, R206 ;  /* 0x0000000446ce7825 */ /* 0x000fe200078e02ce */
[----:B------:R-:W-:-:S03]  /*c2b0*/  LOP3.LUT R241, R4, 0x10, RZ, 0x3c, !PT ;  /* 0x0000001004f17812 */ /* 0x000fc600078e3cff */
[----:B------:R-:W-:-:S04]  /*c2c0*/  IMAD.WIDE R88, R70, 0x4, R88 ;  /* 0x0000000446587825 */ /* 0x000fc800078e0258 */
[----:B------:R-:W-:-:S04]  /*c2d0*/  IMAD.WIDE R104, R70, 0x4, R104 ;  /* 0x0000000446687825 */ /* 0x000fc800078e0268 */
[----:B------:R-:W-:Y:S04]  /*c2e0*/  LDGSTS.E [R5+0x10000], desc[UR16][R134.64], P0 ;  /* 0x1000000086057fae */ /* 0x000fe80008121850 */
[----:B------:R-:W-:Y:S04]  /*c2f0*/  LDGSTS.E [R5+0x10400], desc[UR16][R142.64], P0 ;  /* 0x104000008e057fae */ /* 0x000fe80008121850 */
[----:B------:R-:W-:Y:S04]  /*c300*/  LDGSTS.E [R5+0x10800], desc[UR16][R158.64], P0 ;  /* 0x108000009e057fae */ /* 0x000fe80008121850 */
[----:B------:R-:W-:Y:S04]  /*c310*/  LDGSTS.E [R5+0x10c00], desc[UR16][R174.64], P0 ;  /* 0x10c00000ae057fae */ /* 0x000fe80008121850 */
[----:B------:R-:W-:Y:S01]  /*c320*/  LDGSTS.E [R5+0x11000], desc[UR16][R190.64], P0 ;  /* 0x11000000be057fae */ /* 0x000fe20008121850 */
[----:B------:R-:W-:-:S03]  /*c330*/  IMAD.WIDE R120, R70, 0x4, R120 ;  /* 0x0000000446787825 */ /* 0x000fc600078e0278 */
[----:B------:R-:W-:Y:S01]  /*c340*/  LDGSTS.E [R5+0x11400], desc[UR16][R206.64], P0 ;  /* 0x11400000ce057fae */ /* 0x000fe20008121850 */
[----:B------:R-:W-:-:S03]  /*c350*/  IMAD.WIDE R144, R70, 0x4, R144 ;  /* 0x0000000446907825 */ /* 0x000fc600078e0290 */
[----:B------:R-:W-:Y:S01]  /*c360*/  LDGSTS.E [R5+0x11800], desc[UR16][R88.64], P0 ;  /* 0x1180000058057fae */ /* 0x000fe20008121850 */
[----:B------:R-:W-:-:S03]  /*c370*/  IMAD.WIDE R160, R70, 0x4, R160 ;  /* 0x0000000446a07825 */ /* 0x000fc600078e02a0 */
[----:B------:R1:W-:Y:S01]  /*c380*/  LDGSTS.E [R5+0x11c00], desc[UR16][R104.64], P0 ;  /* 0x11c0000068057fae */ /* 0x0003e20008121850 */
[----:B------:R-:W-:-:S04]  /*c390*/  IMAD.WIDE R176, R70, 0x4, R176 ;  /* 0x0000000446b07825 */ /* 0x000fc800078e02b0 */
[----:B------:R-:W-:-:S04]  /*c3a0*/  IMAD.WIDE R192, R70, 0x4, R192 ;  /* 0x0000000446c07825 */ /* 0x000fc800078e02c0 */
[----:B-1----:R-:W-:Y:S02]  /*c3b0*/  VIADD R5, R241, UR6 ;  /* 0x00000006f1057c36 */ /* 0x002fe40008000000 */
[----:B------:R-:W-:-:S03]  /*c3c0*/  IMAD.WIDE R86, R70, 0x4, R86 ;  /* 0x0000000446567825 */ /* 0x000fc600078e0256 */
[----:B------:R-:W-:Y:S01]  /*c3d0*/  LDGSTS.E [R5+0x10080], desc[UR16][R120.64], P0 ;  /* 0x1008000078057fae */ /* 0x000fe20008121850 */
[----:B------:R-:W-:Y:S01]  /*c3e0*/  IMAD.WIDE R118, R70, 0x4, R118 ;  /* 0x0000000446767825 */ /* 0x000fe200078e0276 */
[----:B------:R-:W-:Y:S02]  /*c3f0*/  LOP3.LUT R241, R4, 0x20, RZ, 0x3c, !PT ;  /* 0x0000002004f17812 */ /* 0x000fe400078e3cff */
[----:B------:R-:W-:Y:S01]  /*c400*/  LDGSTS.E [R5+0x10480], desc[UR16][R144.64], P0 ;  /* 0x1048000090057fae */ /* 0x000fe20008121850 */
[----:B------:R-:W-:-:S03]  /*c410*/  IMAD.WIDE R102, R70, 0x4, R102 ;  /* 0x0000000446667825 */ /* 0x000fc600078e0266 */
        /* <DEDUP_REMOVED lines=83> */
[----:B-1----:R-:W-:Y:S01]  /*c950*/  VIADD R5, R213, UR6 ;  /* 0x00000006d5057c36 */ /* 0x002fe20008000000 */
[----:B------:R-:W-:Y:S01]  /*c960*/  LOP3.LUT R213, R4, 0x70, RZ, 0x3c, !PT ;  /* 0x0000007004d57812 */ /* 0x000fe200078e3cff */
[----:B------:R-:W-:-:S03]  /*c970*/  IMAD.WIDE R76, R70, 0x4, R76 ;  /* 0x00000004464c7825 */ /* 0x000fc600078e024c */
[----:B------:R-:W-:Y:S01]  /*c980*/  LDGSTS.E [R5+0x10300], desc[UR16][R124.64], P0 ;  /* 0x103000007c057fae */ /* 0x000fe20008121850 */
[----:B------:R-:W-:-:S03]  /*c990*/  IMAD.WIDE R108, R70, 0x4, R108 ;  /* 0x00000004466c7825 */ /* 0x000fc600078e026c */
[----:B------:R-:W-:Y:S01]  /*c9a0*/  LDGSTS.E [R5+0x10700], desc[UR16][R154.64], P0 ;  /* 0x107000009a057fae */ /* 0x000fe20008121850 */
[----:B------:R-:W-:-:S03]  /*c9b0*/  IMAD.WIDE R92, R70, 0x4, R92 ;  /* 0x00000004465c7825 */ /* 0x000fc600078e025c */
[----:B------:R-:W-:Y:S01]  /*c9c0*/  LDGSTS.E [R5+0x10b00], desc[UR16][R170.64], P0 ;  /* 0x10b00000aa057fae */ /* 0x000fe20008121850 */
[----:B------:R-:W-:-:S03]  /*c9d0*/  IMAD.WIDE R122, R70, 0x4, R122 ;  /* 0x00000004467a7825 */ /* 0x000fc600078e027a */
[----:B------:R-:W-:Y:S01]  /*c9e0*/  LDGSTS.E [R5+0x10f00], desc[UR16][R186.64], P0 ;  /* 0x10f00000ba057fae */ /* 0x000fe20008121850 */
[----:B------:R-:W-:Y:S02]  /*c9f0*/  VIADD R213, R213, UR6 ;  /* 0x00000006d5d57c36 */ /* 0x000fe40008000000 */
[C---:B------:R-:W-:Y:S01]  /*ca00*/  IMAD.WIDE R156, R70.reuse, 0x4, R156 ;  /* 0x00000004469c7825 */ /* 0x040fe200078e029c */
[----:B------:R-:W-:Y:S03]  /*ca10*/  LDGSTS.E [R5+0x11300], desc[UR16][R202.64], P0 ;  /* 0x11300000ca057fae */ /* 0x000fe60008121850 */
[C---:B------:R-:W-:Y:S01]  /*ca20*/  IMAD.WIDE R172, R70.reuse, 0x4, R172 ;  /* 0x0000000446ac7825 */ /* 0x040fe200078e02ac */
[----:B------:R-:W-:Y:S03]  /*ca30*/  LDGSTS.E [R5+0x11700], desc[UR16][R76.64], P0 ;  /* 0x117000004c057fae */ /* 0x000fe60008121850 */
[C---:B------:R-:W-:Y:S01]  /*ca40*/  IMAD.WIDE R188, R70.reuse, 0x4, R188 ;  /* 0x0000000446bc7825 */ /* 0x040fe200078e02bc */
[----:B------:R-:W-:Y:S03]  /*ca50*/  LDGSTS.E [R5+0x11b00], desc[UR16][R108.64], P0 ;  /* 0x11b000006c057fae */ /* 0x000fe60008121850 */
[----:B------:R-:W-:Y:S01]  /*ca60*/  IMAD.WIDE R204, R70, 0x4, R204 ;  /* 0x0000000446cc7825 */ /* 0x000fe200078e02cc */
[----:B------:R1:W-:Y:S01]  /*ca70*/  LDGSTS.E [R5+0x11f00], desc[UR16][R92.64], P0 ;  /* 0x11f000005c057fae */ /* 0x0003e20008121850 */
[----:B------:R-:W-:-:S02]  /*ca80*/  UIADD3 UR4, UR4, 0x1, URZ ;  /* 0x0000000104047890 */ /* 0x000fc4000fffe03f */
[C---:B------:R-:W-:Y:S01]  /*ca90*/  IMAD.WIDE R74, R70.reuse, 0x4, R74 ;  /* 0x00000004464a7825 */ /* 0x040fe200078e024a */
[----:B------:R3:W-:Y:S03]  /*caa0*/  LDGSTS.E [R213+0x10380], desc[UR16][R122.64], P0 ;  /* 0x103800007ad57fae */ /* 0x0007e60008121850 */
[C---:B------:R-:W-:Y:S01]  /*cab0*/  IMAD.WIDE R106, R70.reuse, 0x4, R106 ;  /* 0x00000004466a7825 */ /* 0x040fe200078e026a */
[----:B------:R3:W-:Y:S03]  /*cac0*/  LDGSTS.E [R213+0x10780], desc[UR16][R156.64], P0 ;  /* 0x107800009cd57fae */ /* 0x0007e60008121850 */
[----:B------:R-:W-:Y:S01]  /*cad0*/  IMAD.WIDE R90, R70, 0x4, R90 ;  /* 0x00000004465a7825 */ /* 0x000fe200078e025a */
[----:B------:R3:W-:Y:S04]  /*cae0*/  LDGSTS.E [R213+0x10b80], desc[UR16][R172.64], P0 ;  /* 0x10b80000acd57fae */ /* 0x0007e80008121850 */
[----:B------:R3:W-:Y:S04]  /*caf0*/  LDGSTS.E [R213+0x10f80], desc[UR16][R188.64], P0 ;  /* 0x10f80000bcd57fae */ /* 0x0007e80008121850 */
[----:B------:R3:W-:Y:S04]  /*cb00*/  LDGSTS.E [R213+0x11380], desc[UR16][R204.64], P0 ;  /* 0x11380000ccd57fae */ /* 0x0007e80008121850 */
[----:B------:R3:W-:Y:S04]  /*cb10*/  LDGSTS.E [R213+0x11780], desc[UR16][R74.64], P0 ;  /* 0x117800004ad57fae */ /* 0x0007e80008121850 */
[----:B------:R3:W-:Y:S04]  /*cb20*/  LDGSTS.E [R213+0x11b80], desc[UR16][R106.64], P0 ;  /* 0x11b800006ad57fae */ /* 0x0007e80008121850 */
[----:B------:R3:W-:Y:S01]  /*cb30*/  LDGSTS.E [R213+0x11f80], desc[UR16][R90.64], P0 ;  /* 0x11f800005ad57fae */ /* 0x0007e20008121850 */
[----:B--2---:R-:W-:Y:S01]  /*cb40*/  ISETP.NE.U32.AND P0, PT, R225, UR4, PT ;  /* 0x00000004e1007c0c */ /* 0x004fe2000bf05070 */
[----:B------:R-:W-:-:S02]  /*cb50*/  UIADD3 UR9, UR9, -0x80, URZ ;  /* 0xffffff8009097890 */ /* 0x000fc4000fffe03f */
[----:B------:R-:W0:Y:S01]  /*cb60*/  LDGDEPBAR ;  /* 0x00000000000079af */ /* 0x000e220000000000 */
[----:B------:R-:W-:Y:S02]  /*cb70*/  IMAD.MOV.U32 R241, RZ, RZ, R210 ;  /* 0x000000fffff17224 */ /* 0x000fe400078e00d2 */
[----:B-1----:R-:W-:-:S07]  /*cb80*/  IMAD.MOV.U32 R5, RZ, RZ, R211 ;  /* 0x000000ffff057224 */ /* 0x002fce00078e00d3 */
[----:B---3--:R-:W-:Y:S05]  /*cb90*/  @P0 BRA `(.L_x_1) ;  /* 0xffffffc000a80947 */ /* 0x008fea000383ffff */
.L_x_0:
[----:B------:R-:W1:Y:S01]  /*cba0*/  S2R R6, SR_TID.X ;  /* 0x0000000000067919 */ /* 0x000e620000002100 */
[----:B------:R-:W-:Y:S02]  /*cbb0*/  WARPGROUP.DEPBAR.LE gsb0, 0x0 ;  /* 0x00008000000079c5 */ /* 0x000fe40000010000 */
[----:B------:R-:W-:-:S04]  /*cbc0*/  DEPBAR.LE SB0, 0x0 ;  /* 0x000080000000791a */ /* 0x000fc80000000000 */
[----:B--2---:R-:W2:Y:S01]  /*cbd0*/  S2R R211, SR_TID.X ;  /* 0x0000000000d37919 */ /* 0x004ea20000002100 */
[----:B------:R-:W-:Y:S01]  /*cbe0*/  ULDC UR4, c[0x0][0x244] ;  /* 0x0000910000047ab9 */ /* 0x000fe20000000800 */
[----:B------:R-:W-:Y:S01]  /*cbf0*/  ULDC UR6, c[0x0][0x248] ;  /* 0x0000920000067ab9 */ /* 0x000fe20000000800 */
[----:B------:R-:W3:Y:S01]  /*cc00*/  LDL.LU R210, [R1+0xc4] ;  /* 0x0000c40001d27983 */ /* 0x000ee20000300800 */
[----:B------:R-:W-:-:S05]  /*cc10*/  LOP3.LUT R22, R0, 0x2, R3, 0xfe, !PT ;  /* 0x0000000200167812 */ /* 0x000fca00078efe03 */
[----:B------:R-:W-:Y:S02]  /*cc20*/  IMAD R23, R22, UR6, RZ ;  /* 0x0000000616177c24 */ /* 0x000fe4000f8e02ff */
[C---:B-1----:R-:W-:Y:S02]  /*cc30*/  IMAD.SHL.U32 R2, R6.reuse, 0x8, RZ ;  /* 0x0000000806027824 */ /* 0x042fe400078e00ff */
[C---:B------:R-:W-:Y:S02]  /*cc40*/  IMAD.SHL.U32 R5, R6.reuse, 0x80, RZ ;  /* 0x0000008006057824 */ /* 0x040fe400078e00ff */
[----:B------:R-:W-:Y:S01]  /*cc50*/  IMAD.SHL.U32 R6, R6, 0x10, RZ ;  /* 0x0000001006067824 */ /* 0x000fe200078e00ff */
[----:B------:R-:W-:Y:S02]  /*cc60*/  LOP3.LUT R4, R2, 0x380, RZ, 0xc0, !PT ;  /* 0x0000038002047812 */ /* 0x000fe400078ec0ff */
[----:B------:R-:W-:Y:S02]  /*cc70*/  LOP3.LUT R5, R5, 0x400, RZ, 0xc0, !PT ;  /* 0x0000040005057812 */ /* 0x000fe400078ec0ff */
[----:B--2---:R-:W-:-:S02]  /*cc80*/  LOP3.LUT R211, R211, 0x7f, RZ, 0xc0, !PT ;  /* 0x0000007fd3d37812 */ /* 0x004fc400078ec0ff */
[----:B------:R-:W-:Y:S02]  /*cc90*/  IADD3 R4, R4, UR8, R5 ;  /* 0x0000000804047c10 */ /* 0x000fe4000fffe005 */
[----:B------:R-:W-:Y:S02]  /*cca0*/  LOP3.LUT R5, R6, 0x70, RZ, 0xc0, !PT ;  /* 0x0000007006057812 */ /* 0x000fe400078ec0ff */
[----:B------:R-:W-:Y:S01]  /*ccb0*/  LEA R57, R211, UR8, 0x4 ;  /* 0x00000008d3397c11 */ /* 0x000fe2000f8e20ff */
[----:B------:R-:W-:Y:S01]  /*ccc0*/  BAR.SYNC.DEFER_BLOCKING 0x0 ;  /* 0x0000000000007b1d */ /* 0x000fe20000010000 */
[----:B------:R-:W-:Y:S01]  /*ccd0*/  LOP3.LUT R2, R0, R3, RZ, 0xfc, !PT ;  /* 0x0000000300027212 */ /* 0x000fe200078efcff */
[----:B------:R-:W-:-:S05]  /*cce0*/  IMAD.IADD R56, R5, 0x1, R4 ;  /* 0x0000000105387824 */ /* 0x000fca00078e0204 */
[----:B------:R1:W-:Y:S01]  /*ccf0*/  STSM.16.M88.4 [R56], R24 ;  /* 0x0000001838007844 */ /* 0x0003e20000000200 */
[----:B------:R-:W-:Y:S01]  /*cd00*/  BAR.SYNC.DEFER_BLOCKING 0x0 ;  /* 0x0000000000007b1d */ /* 0x000fe20000010000 */
[----:B-1----:R-:W-:-:S05]  /*cd10*/  LOP3.LUT R24, R0, 0x6, R3, 0xfe, !PT ;  /* 0x0000000600187812 */ /* 0x002fca00078efe03 */
[----:B------:R-:W-:Y:S01]  /*cd20*/  IMAD R27, R24, UR6, RZ ;  /* 0x00000006181b7c24 */ /* 0x000fe2000f8e02ff */
[----:B------:R-:W1:Y:S01]  /*cd30*/  LDS.128 R60, [R57] ;  /* 0x00000000393c7984 */ /* 0x000e620000000c00 */
[----:B------:R-:W-:Y:S06]  /*cd40*/  BAR.SYNC.DEFER_BLOCKING 0x0 ;  /* 0x0000000000007b1d */ /* 0x000fec0000010000 */
[----:B------:R2:W-:Y:S02]  /*cd50*/  STSM.16.M88.4 [R56], R28 ;  /* 0x0000001c38007844 */ /* 0x0005e40000000200 */
[----:B------:R-:W-:Y:S01]  /*cd60*/  BAR.SYNC.DEFER_BLOCKING 0x0 ;  /* 0x0000000000007b1d */ /* 0x000fe20000010000 */
[----:B--2---:R-:W-:-:S05]  /*cd70*/  LOP3.LUT R28, R0, 0xa, R3, 0xfe, !PT ;  /* 0x0000000a001c7812 */ /* 0x004fca00078efe03 */
[----:B------:R-:W-:Y:S01]  /*cd80*/  IMAD R29, R28, UR6, RZ ;  /* 0x000000061c1d7c24 */ /* 0x000fe2000f8e02ff */
[----:B------:R-:W2:Y:S01]  /*cd90*/  LDS.128 R64, [R57] ;  /* 0x0000000039407984 */ /* 0x000ea20000000c00 */
[----:B------:R-:W-:Y:S06]  /*cda0*/  BAR.SYNC.DEFER_BLOCKING 0x0 ;  /* 0x0000000000007b1d */ /* 0x000fec0000010000 */
[----:B------:R4:W-:Y:S02]  /*cdb0*/  STSM.16.M88.4 [R56], R32 ;  /* 0x0000002038007844 */ /* 0x0009e40000000200 */
[----:B------:R-:W-:Y:S01]  /*cdc0*/  BAR.SYNC.DEFER_BLOCKING 0x0 ;  /* 0x0000000000007b1d */ /* 0x000fe20000010000 */
[----:B----4-:R-:W-:-:S02]  /*cdd0*/  LOP3.LUT R32, R0, 0x2e, R3, 0xfe, !PT ;  /* 0x0000002e00207812 */ /* 0x010fc400078efe03 */
[----:B------:R-:W-:-:S03]  /*cde0*/  LOP3.LUT R34, R0, 0x2c, R3, 0xfe, !PT ;  /* 0x0000002c00227812 */ /* 0x000fc600078efe03 */
[----:B------:R-:W4:Y:S02]  /*cdf0*/  LDS.128 R68, [R57] ;  /* 0x0000000039447984 */ /* 0x000f240000000c00 */
[----:B------:R-:W-:Y:S06]  /*ce00*/  BAR.SYNC.DEFER_BLOCKING 0x0 ;  /* 0x0000000000007b1d */ /* 0x000fec0000010000 */
[----:B------:R-:W-:Y:S02]  /*ce10*/  STSM.16.M88.4 [R56], R36 ;  /* 0x0000002438007844 */ /* 0x000fe40000000200 */
[----:B------:R-:W-:Y:S06]  /*ce20*/  BAR.SYNC.DEFER_BLOCKING 0x0 ;  /* 0x0000000000007b1d */ /* 0x000fec0000010000 */
[----:B------:R-:W5:Y:S02]  /*ce30*/  LDS.128 R16, [R57] ;  /* 0x0000000039107984 */ /* 0x000f640000000c00 */
[----:B------:R-:W-:Y:S06]  /*ce40*/  BAR.SYNC.DEFER_BLOCKING 0x0 ;  /* 0x0000000000007b1d */ /* 0x000fec0000010000 */
[----:B------:R-:W-:Y:S02]  /*ce50*/  STSM.16.M88.4 [R56], R40 ;  /* 0x0000002838007844 */ /* 0x000fe40000000200 */
[----:B------:R-:W-:Y:S01]  /*ce60*/  BAR.SYNC.DEFER_BLOCKING 0x0 ;  /* 0x0000000000007b1d */ /* 0x000fe20000010000 */
[----:B---3--:R-:W-:-:S05]  /*ce70*/  IMAD R4, R210, UR4, RZ ;  /* 0x00000004d2047c24 */ /* 0x008fca000f8e02ff */
[----:B------:R-:W-:Y:S01]  /*ce80*/  ULDC.64 UR4, c[0x0][0x220] ;  /* 0x0000880000047ab9 */ /* 0x000fe20000000a00 */
[----:B------:R-:W-:Y:S02]  /*ce90*/  ISETP.GE.AND P0, PT, R210, R72, PT ;  /* 0x00000048d200720c */ /* 0x000fe40003f06270 */
[----:B------:R-:W-:Y:S02]  /*cea0*/  LEA R31, P2, R4, UR4, 0x2 ;  /* 0x00000004041f7c11 */ /* 0x000fe4000f8410ff */
[CC--:B------:R-:W-:Y:S01]  /*ceb0*/  ISETP.LT.AND P1, PT, R2.reuse, R73.reuse, !P0 ;  /* 0x000000490200720c */ /* 0x0c0fe20004721270 */
[----:B------:R-:W-:Y:S01]  /*cec0*/  IMAD R2, R2, UR6, RZ ;  /* 0x0000000602027c24 */ /* 0x000fe2000f8e02ff */
[----:B------:R-:W-:Y:S02]  /*ced0*/  LEA.HI.X.SX32 R33, R4, UR5, 0x2, P2 ;  /* 0x0000000504217c11 */ /* 0x000fe400090f16ff */
[----:B------:R-:W-:Y:S01]  /*cee0*/  ISETP.LT.AND P4, PT, R24, R73, !P0 ;  /* 0x000000491800720c */ /* 0x000fe20004781270 */
[----:B------:R-:W3:Y:S01]  /*cef0*/  LDS.128 R12, [R57] ;  /* 0x00000000390c7984 */ /* 0x000ee20000000c00 */
[----:B------:R-:W-:Y:S01]  /*cf00*/  BAR.SYNC.DEFER_BLOCKING 0x0 ;  /* 0x0000000000007b1d */ /* 0x000fe20000010000 */
[----:B------:R-:W-:-:S04]  /*cf10*/  LEA R20, P2, R2, R31, 0x2 ;  /* 0x0000001f02147211 */ /* 0x000fc800078410ff */
[----:B------:R-:W-:Y:S02]  /*cf20*/  LEA.HI.X.SX32 R21, R2, R33, 0x2, P2 ;  /* 0x0000002102157211 */ /* 0x000fe400010f16ff */
[--C-:B------:R-:W-:Y:S02]  /*cf30*/  LOP3.LUT R2, R0, 0x4, R3.reuse, 0xfe, !PT ;  /* 0x0000000400027812 */ /* 0x100fe400078efe03 */
[-C--:B------:R-:W-:Y:S02]  /*cf40*/  ISETP.LT.AND P2, PT, R22, R73.reuse, !P0 ;  /* 0x000000491600720c */ /* 0x080fe40004741270 */
[C---:B------:R-:W-:Y:S01]  /*cf50*/  ISETP.LT.AND P3, PT, R2.reuse, R73, !P0 ;  /* 0x000000490200720c */ /* 0x040fe20004761270 */
[----:B------:R-:W-:Y:S01]  /*cf60*/  IMAD R25, R2, UR6, RZ ;  /* 0x0000000602197c24 */ /* 0x000fe2000f8e02ff */
[----:B------:R-:W-:-:S04]  /*cf70*/  LOP3.LUT R2, R0, 0x8, R3, 0xfe, !PT ;  /* 0x0000000800027812 */ /* 0x000fc800078efe03 */
[----:B------:R-:W-:-:S04]  /*cf80*/  LEA R24, P5, R25, R31, 0x2 ;  /* 0x0000001f19187211 */ /* 0x000fc800078a10ff */
[----:B------:R-:W-:Y:S01]  /*cf90*/  LEA.HI.X.SX32 R25, R25, R33, 0x2, P5 ;  /* 0x0000002119197211 */ /* 0x000fe200028f16ff */
[----:B------:R-:W-:Y:S01]  /*cfa0*/  STSM.16.M88.4 [R56], R44 ;  /* 0x0000002c38007844 */ /* 0x000fe20000000200 */
[----:B------:R-:W-:Y:S06]  /*cfb0*/  BAR.SYNC.DEFER_BLOCKING 0x0 ;  /* 0x0000000000007b1d */ /* 0x000fec0000010000 */
[----:B------:R-:W3:Y:S02]  /*cfc0*/  LDS.128 R8, [R57] ;  /* 0x0000000039087984 */ /* 0x000ee40000000c00 */
[----:B------:R-:W-:Y:S06]  /*cfd0*/  BAR.SYNC.DEFER_BLOCKING 0x0 ;  /* 0x0000000000007b1d */ /* 0x000fec0000010000 */
[----:B------:R-:W-:Y:S02]  /*cfe0*/  STSM.16.M88.4 [R56], R48 ;  /* 0x0000003038007844 */ /* 0x000fe40000000200 */
[----:B------:R-:W-:Y:S06]  /*cff0*/  BAR.SYNC.DEFER_BLOCKING 0x0 ;  /* 0x0000000000007b1d */ /* 0x000fec0000010000 */
[----:B------:R-:W3:Y:S02]  /*d000*/  LDS.128 R4, [R57] ;  /* 0x0000000039047984 */ /* 0x000ee40000000c00 */
[----:B------:R-:W-:Y:S06]  /*d010*/  BAR.SYNC.DEFER_BLOCKING 0x0 ;  /* 0x0000000000007b1d */ /* 0x000fec0000010000 */
[----:B------:R-:W-:Y:S02]  /*d020*/  STSM.16.M88.4 [R56], R52 ;  /* 0x0000003438007844 */ /* 0x000fe40000000200 */
[----:B------:R-:W-:Y:S06]  /*d030*/  BAR.SYNC.DEFER_BLOCKING 0x0 ;  /* 0x0000000000007b1d */ /* 0x000fec0000010000 */
[----:B-1----:R1:W-:Y:S01]  /*d040*/  @P1 STG.E desc[UR16][R20.64], R60 ;  /* 0x0000003c14001986 */ /* 0x0023e2000c101910 */
[----:B------:R-:W-:-:S03]  /*d050*/  LEA R22, P1, R23, R31, 0x2 ;  /* 0x0000001f17167211 */ /* 0x000fc600078210ff */
[----:B------:R-:W3:Y:S01]  /*d060*/  LDS.128 R56, [R57] ;  /* 0x0000000039387984 */ /* 0x000ee20000000c00 */
[----:B------:R-:W-:Y:S02]  /*d070*/  LEA.HI.X.SX32 R23, R23, R33, 0x2, P1 ;  /* 0x0000002117177211 */ /* 0x000fe400008f16ff */
[C---:B------:R-:W-:Y:S01]  /*d080*/  ISETP.LT.AND P1, PT, R2.reuse, R73, !P0 ;  /* 0x000000490200720c */ /* 0x040fe20004721270 */
[----:B------:R-:W-:Y:S02]  /*d090*/  IMAD R2, R2, UR6, RZ ;  /* 0x0000000602027c24 */ /* 0x000fe4000f8e02ff */
[----:B------:R4:W-:Y:S01]  /*d0a0*/  @P2 STG.E desc[UR16][R22.64], R61 ;  /* 0x0000003d16002986 */ /* 0x0009e2000c101910 */
[CC--:B-1----:R-:W-:Y:S02]  /*d0b0*/  LEA R20, P6, R27.reuse, R31.reuse, 0x2 ;  /* 0x0000001f1b147211 */ /* 0x0c2fe400078c10ff */
[----:B------:R-:W-:Y:S01]  /*d0c0*/  LEA R26, P2, R2, R31, 0x2 ;  /* 0x0000001f021a7211 */ /* 0x000fe200078410ff */
[----:B------:R1:W-:Y:S01]  /*d0d0*/  @P3 STG.E desc[UR16][R24.64], R62 ;  /* 0x0000003e18003986 */ /* 0x0003e2000c101910 */
[----:B------:R-:W-:-:S02]  /*d0e0*/  LEA.HI.X.SX32 R21, R27, R33, 0x2, P6 ;  /* 0x000000211b157211 */ /* 0x000fc400030f16ff */
[----:B------:R-:W-:Y:S02]  /*d0f0*/  LEA.HI.X.SX32 R27, R2, R33, 0x2, P2 ;  /* 0x00000021021b7211 */ /* 0x000fe400010f16ff */
[--C-:B------:R-:W-:Y:S01]  /*d100*/  LOP3.LUT R2, R0, 0xc, R3.reuse, 0xfe, !PT ;  /* 0x0000000c00027812 */ /* 0x100fe200078efe03 */
[----:B------:R5:W-:Y:S01]  /*d110*/  @P4 STG.E desc[UR16][R20.64], R63 ;  /* 0x0000003f14004986 */ /* 0x000be2000c101910 */
[-C--:B------:R-:W-:Y:S02]  /*d120*/  ISETP.LT.AND P2, PT, R28, R73.reuse, !P0 ;  /* 0x000000491c00720c */ /* 0x080fe40004741270 */
[----:B------:R-:W-:Y:S01]  /*d130*/  LOP3.LUT R28, R0, 0xe, R3, 0xfe, !PT ;  /* 0x0000000e001c7812 */ /* 0x000fe200078efe03 */
[----:B--2---:R2:W-:Y:S01]  /*d140*/  @P1 STG.E desc[UR16][R26.64], R64 ;  /* 0x000000401a001986 */ /* 0x0045e2000c101910 */
[C---:B------:R-:W-:Y:S01]  /*d150*/  ISETP.LT.AND P3, PT, R2.reuse, R73, !P0 ;  /* 0x000000490200720c */ /* 0x040fe20004761270 */
[----:B------:R-:W-:Y:S01]  /*d160*/  IMAD R30, R2, UR6, RZ ;  /* 0x00000006021e7c24 */ /* 0x000fe2000f8e02ff */
[----:B----4-:R-:W-:-:S02]  /*d170*/  LEA R22, P1, R29, R31, 0x2 ;  /* 0x0000001f1d167211 */ /* 0x010fc400078210ff */
[----:B------:R-:W-:Y:S02]  /*d180*/  LOP3.LUT R2, R0, 0x10, R3, 0xfe, !PT ;  /* 0x0000001000027812 */ /* 0x000fe400078efe03 */
[C---:B------:R-:W-:Y:S01]  /*d190*/  ISETP.LT.AND P4, PT, R28.reuse, R73, !P0 ;  /* 0x000000491c00720c */ /* 0x040fe20004781270 */
[----:B------:R-:W-:Y:S01]  /*d1a0*/  IMAD R28, R28, UR6, RZ ;  /* 0x000000061c1c7c24 */ /* 0x000fe2000f8e02ff */
[----:B------:R-:W-:Y:S02]  /*d1b0*/  LEA.HI.X.SX32 R23, R29, R33, 0x2, P1 ;  /* 0x000000211d177211 */ /* 0x000fe400008f16ff */
[C---:B------:R-:W-:Y:S01]  /*d1c0*/  ISETP.LT.AND P1, PT, R2.reuse, R73, !P0 ;  /* 0x000000490200720c */ /* 0x040fe20004721270 */
[----:B------:R-:W-:Y:S01]  /*d1d0*/  IMAD R2, R2, UR6, RZ ;  /* 0x0000000602027c24 */ /* 0x000fe2000f8e02ff */
[-C--:B-1----:R-:W-:Y:S01]  /*d1e0*/  LEA R24, P6, R28, R31.reuse, 0x2 ;  /* 0x0000001f1c187211 */ /* 0x082fe200078c10ff */
[----:B------:R1:W-:Y:S01]  /*d1f0*/  @P2 STG.E desc[UR16][R22.64], R65 ;  /* 0x0000004116002986 */ /* 0x0003e2000c101910 */
[----:B-----5:R-:W-:-:S02]  /*d200*/  LEA R20, P5, R30, R31, 0x2 ;  /* 0x0000001f1e147211 */ /* 0x020fc400078a10ff */
[----:B--2---:R-:W-:Y:S02]  /*d210*/  LEA R26, P2, R2, R31, 0x2 ;  /* 0x0000001f021a7211 */ /* 0x004fe400078410ff */
[-C--:B------:R-:W-:Y:S02]  /*d220*/  LEA.HI.X.SX32 R25, R28, R33.reuse, 0x2, P6 ;  /* 0x000000211c197211 */ /* 0x080fe400030f16ff */
[--C-:B------:R-:W-:Y:S02]  /*d230*/  LOP3.LUT R28, R0, 0x12, R3.reuse, 0xfe, !PT ;  /* 0x00000012001c7812 */ /* 0x100fe400078efe03 */
[-C--:B------:R-:W-:Y:S02]  /*d240*/  LEA.HI.X.SX32 R21, R30, R33.reuse, 0x2, P5 ;  /* 0x000000211e157211 */ /* 0x080fe400028f16ff */
[----:B------:R-:W-:Y:S02]  /*d250*/  LEA.HI.X.SX32 R27, R2, R33, 0x2, P2 ;  /* 0x00000021021b7211 */ /* 0x000fe400010f16ff */
[C---:B------:R-:W-:Y:S01]  /*d260*/  ISETP.LT.AND P2, PT, R28.reuse, R73, !P0 ;  /* 0x000000491c00720c */ /* 0x040fe20004741270 */
[----:B------:R-:W-:Y:S01]  /*d270*/  IMAD R28, R28, UR6, RZ ;  /* 0x000000061c1c7c24 */ /* 0x000fe2000f8e02ff */
[C-C-:B------:R-:W-:Y:S01]  /*d280*/  LOP3.LUT R2, R0.reuse, 0x14, R3.reuse, 0xfe, !PT ;  /* 0x0000001400027812 */ /* 0x140fe200078efe03 */
[----:B------:R2:W-:Y:S01]  /*d290*/  @P3 STG.E desc[UR16][R20.64], R66 ;  /* 0x0000004214003986 */ /* 0x0005e2000c101910 */
[----:B-1----:R-:W-:-:S02]  /*d2a0*/  LOP3.LUT R22, R0, 0x16, R3, 0xfe, !PT ;  /* 0x0000001600167812 */ /* 0x002fc400078efe03 */
[CC--:B------:R-:W-:Y:S01]  /*d2b0*/  ISETP.LT.AND P3, PT, R2.reuse, R73.reuse, !P0 ;  /* 0x000000490200720c */ /* 0x0c0fe20004761270 */
[----:B------:R1:W-:Y:S01]  /*d2c0*/  @P4 STG.E desc[UR16][R24.64], R67 ;  /* 0x0000004318004986 */ /* 0x0003e2000c101910 */
[----:B------:R-:W-:Y:S01]  /*d2d0*/  IMAD R23, R2, UR6, RZ ;  /* 0x0000000602177c24 */ /* 0x000fe2000f8e02ff */
[----:B------:R-:W-:Y:S02]  /*d2e0*/  LOP3.LUT R2, R0, 0x18, R3, 0xfe, !PT ;  /* 0x0000001800027812 */ /* 0x000fe400078efe03 */
[----:B------:R4:W-:Y:S01]  /*d2f0*/  @P1 STG.E desc[UR16][R26.64], R68 ;  /* 0x000000441a001986 */ /* 0x0009e2000c101910 */
[----:B------:R-:W-:Y:S02]  /*d300*/  ISETP.LT.AND P4, PT, R22, R73, !P0 ;  /* 0x000000491600720c */ /* 0x000fe40004781270 */
[----:B--2---:R-:W-:-:S04]  /*d310*/  LEA R20, P1, R28, R31, 0x2 ;  /* 0x0000001f1c147211 */ /* 0x004fc800078210ff */
[----:B------:R-:W-:Y:S01]  /*d320*/  LEA.HI.X.SX32 R21, R28, R33, 0x2, P1 ;  /* 0x000000211c157211 */ /* 0x000fe200008f16ff */
[----:B-1----:R-:W-:Y:S01]  /*d330*/  IMAD R25, R22, UR6, RZ ;  /* 0x0000000616197c24 */ /* 0x002fe2000f8e02ff */
[C---:B------:R-:W-:Y:S01]  /*d340*/  ISETP.LT.AND P1, PT, R2.reuse, R73, !P0 ;  /* 0x000000490200720c */ /* 0x040fe20004721270 */
[----:B------:R-:W-:Y:S01]  /*d350*/  IMAD R2, R2, UR6, RZ ;  /* 0x0000000602027c24 */ /* 0x000fe2000f8e02ff */
[-C--:B------:R-:W-:Y:S01]  /*d360*/  LEA R22, P5, R23, R31.reuse, 0x2 ;  /* 0x0000001f17167211 */ /* 0x080fe200078a10ff */
[----:B------:R1:W-:Y:S01]  /*d370*/  @P2 STG.E desc[UR16][R20.64], R69 ;  /* 0x0000004514002986 */ /* 0x0003e2000c101910 */
[-C--:B------:R-:W-:Y:S02]  /*d380*/  LEA R24, P6, R25, R31.reuse, 0x2 ;  /* 0x0000001f19187211 */ /* 0x080fe400078c10ff */
[----:B----4-:R-:W-:Y:S02]  /*d390*/  LEA R26, P2, R2, R31, 0x2 ;  /* 0x0000001f021a7211 */ /* 0x010fe400078410ff */
[----:B------:R-:W-:-:S02]  /*d3a0*/  LOP3.LUT R28, R0, 0x1a, R3, 0xfe, !PT ;  /* 0x0000001a001c7812 */ /* 0x000fc400078efe03 */
[-C--:B------:R-:W-:Y:S02]  /*d3b0*/  LEA.HI.X.SX32 R23, R23, R33.reuse, 0x2, P5 ;  /* 0x0000002117177211 */ /* 0x080fe400028f16ff */
[-C--:B------:R-:W-:Y:S01]  /*d3c0*/  LEA.HI.X.SX32 R25, R25, R33.reuse, 0x2, P6 ;  /* 0x0000002119197211 */ /* 0x080fe200030f16ff */
[----:B------:R-:W-:Y:S01]  /*d3d0*/  IMAD R29, R28, UR6, RZ ;  /* 0x000000061c1d7c24 */ /* 0x000fe2000f8e02ff */
[----:B------:R-:W-:Y:S01]  /*d3e0*/  LEA.HI.X.SX32 R27, R2, R33, 0x2, P2 ;  /* 0x00000021021b7211 */ /* 0x000fe200010f16ff */
[----:B------:R2:W-:Y:S01]  /*d3f0*/  @P3 STG.E desc[UR16][R22.64], R70 ;  /* 0x0000004616003986 */ /* 0x0005e2000c101910 */
[--C-:B------:R-:W-:Y:S02]  /*d400*/  LOP3.LUT R2, R0, 0x1c, R3.reuse, 0xfe, !PT ;  /* 0x0000001c00027812 */ /* 0x100fe400078efe03 */
[----:B------:R-:W-:Y:S01]  /*d410*/  ISETP.LT.AND P2, PT, R28, R73, !P0 ;  /* 0x000000491c00720c */ /* 0x000fe20004741270 */
[----:B------:R-:W-:Y:S01]  /*d420*/  @P4 STG.E desc[UR16][R24.64], R71 ;  /* 0x0000004718004986 */ /* 0x000fe2000c101910 */
[----:B------:R-:W-:Y:S01]  /*d430*/  LOP3.LUT R28, R0, 0x1e, R3, 0xfe, !PT ;  /* 0x0000001e001c7812 */ /* 0x000fe200078efe03 */
[C---:B------:R-:W-:Y:S01]  /*d440*/  IMAD R30, R2.reuse, UR6, RZ ;  /* 0x00000006021e7c24 */ /* 0x040fe2000f8e02ff */
[----:B-1----:R-:W-:Y:S01]  /*d450*/  LEA R20, P5, R29, R31, 0x2 ;  /* 0x0000001f1d147211 */ /* 0x002fe200078a10ff */
[----:B------:R1:W-:Y:S01]  /*d460*/  @P1 STG.E desc[UR16][R26.64], R16 ;  /* 0x000000101a001986 */ /* 0x0003e2000c101910 */
[----:B------:R-:W-:-:S02]  /*d470*/  ISETP.LT.AND P1, PT, R2, R73, !P0 ;  /* 0x000000490200720c */ /* 0x000fc40004721270 */
[--C-:B------:R-:W-:Y:S02]  /*d480*/  LOP3.LUT R2, R0, 0x20, R3.reuse, 0xfe, !PT ;  /* 0x0000002000027812 */ /* 0x100fe400078efe03 */
[C---:B------:R-:W-:Y:S01]  /*d490*/  ISETP.LT.AND P3, PT, R28.reuse, R73, !P0 ;  /* 0x000000491c00720c */ /* 0x040fe20004761270 */
[----:B------:R-:W-:Y:S01]  /*d4a0*/  IMAD R28, R28, UR6, RZ ;  /* 0x000000061c1c7c24 */ /* 0x000fe2000f8e02ff */
[----:B------:R-:W-:Y:S02]  /*d4b0*/  LEA.HI.X.SX32 R21, R29, R33, 0x2, P5 ;  /* 0x000000211d157211 */ /* 0x000fe400028f16ff */
[----:B--2---:R-:W-:Y:S02]  /*d4c0*/  LEA R22, P4, R30, R31, 0x2 ;  /* 0x0000001f1e167211 */ /* 0x004fe400078810ff */
[C---:B------:R-:W-:Y:S01]  /*d4d0*/  ISETP.LT.AND P5, PT, R2.reuse, R73, !P0 ;  /* 0x000000490200720c */ /* 0x040fe200047a1270 */
[----:B-1----:R-:W-:Y:S01]  /*d4e0*/  IMAD R16, R2, UR6, RZ ;  /* 0x0000000602107c24 */ /* 0x002fe2000f8e02ff */
[----:B------:R-:W-:Y:S01]  /*d4f0*/  LEA R24, P6, R28, R31, 0x2 ;  /* 0x0000001f1c187211 */ /* 0x000fe200078c10ff */
[----:B------:R1:W-:Y:S01]  /*d500*/  @P2 STG.E desc[UR16][R20.64], R17 ;  /* 0x0000001114002986 */ /* 0x0003e2000c101910 */
[----:B------:R-:W-:-:S02]  /*d510*/  LOP3.LUT R2, R0, 0x22, R3, 0xfe, !PT ;  /* 0x0000002200027812 */ /* 0x000fc400078efe03 */
[-C--:B------:R-:W-:Y:S02]  /*d520*/  LEA.HI.X.SX32 R23, R30, R33.reuse, 0x2, P4 ;  /* 0x000000211e177211 */ /* 0x080fe400020f16ff */
[----:B------:R-:W-:Y:S01]  /*d530*/  LEA.HI.X.SX32 R25, R28, R33, 0x2, P6 ;  /* 0x000000211c197211 */ /* 0x000fe200030f16ff */
[----:B------:R-:W-:Y:S01]  /*d540*/  IMAD R29, R2, UR6, RZ ;  /* 0x00000006021d7c24 */ /* 0x000fe2000f8e02ff */
[----:B------:R-:W-:Y:S01]  /*d550*/  LEA R26, P2, R16, R31, 0x2 ;  /* 0x0000001f101a7211 */ /* 0x000fe200078410ff */
[----:B------:R-:W-:Y:S01]  /*d560*/  @P1 STG.E desc[UR16][R22.64], R18 ;  /* 0x0000001216001986 */ /* 0x000fe2000c101910 */
[----:B------:R-:W-:Y:S02]  /*d570*/  ISETP.LT.AND P4, PT, R2, R73, !P0 ;  /* 0x000000490200720c */ /* 0x000fe40004781270 */
[----:B------:R-:W-:Y:S01]  /*d580*/  LEA.HI.X.SX32 R27, R16, R33, 0x2, P2 ;  /* 0x00000021101b7211 */ /* 0x000fe200010f16ff */
[----:B------:R-:W-:Y:S01]  /*d590*/  @P3 STG.E desc[UR16][R24.64], R19 ;  /* 0x0000001318003986 */ /* 0x000fe2000c101910 */
[----:B------:R-:W-:-:S02]  /*d5a0*/  LOP3.LUT R30, R0, 0x24, R3, 0xfe, !PT ;  /* 0x00000024001e7812 */ /* 0x000fc400078efe03 */
[C-C-:B------:R-:W-:Y:S01]  /*d5b0*/  LOP3.LUT R28, R0.reuse, 0x26, R3.reuse, 0xfe, !PT ;  /* 0x00000026001c7812 */ /* 0x140fe200078efe03 */
[----:B---3--:R2:W-:Y:S01]  /*d5c0*/  @P5 STG.E desc[UR16][R26.64], R12 ;  /* 0x0000000c1a005986 */ /* 0x0085e2000c101910 */
[C---:B------:R-:W-:Y:S02]  /*d5d0*/  LEA R16, P3, R29.reuse, R31, 0x2 ;  /* 0x0000001f1d107211 */ /* 0x040fe400078610ff */
[----:B-1----:R-:W-:Y:S02]  /*d5e0*/  LOP3.LUT R20, R0, 0x28, R3, 0xfe, !PT ;  /* 0x0000002800147812 */ /* 0x002fe400078efe03 */
[CC--:B------:R-:W-:Y:S01]  /*d5f0*/  ISETP.LT.AND P1, PT, R30.reuse, R73.reuse, !P0 ;  /* 0x000000491e00720c */ /* 0x0c0fe20004721270 */
[----:B------:R-:W-:Y:S01]  /*d600*/  IMAD R30, R30, UR6, RZ ;  /* 0x000000061e1e7c24 */ /* 0x000fe2000f8e02ff */
[C---:B------:R-:W-:Y:S01]  /*d610*/  ISETP.LT.AND P2, PT, R28.reuse, R73, !P0 ;  /* 0x000000491c00720c */ /* 0x040fe20004741270 */
[----:B------:R-:W-:Y:S01]  /*d620*/  IMAD R28, R28, UR6, RZ ;  /* 0x000000061c1c7c24 */ /* 0x000fe2000f8e02ff */
[----:B------:R-:W-:-:S02]  /*d630*/  LEA.HI.X.SX32 R17, R29, R33, 0x2, P3 ;  /* 0x000000211d117211 */ /* 0x000fc400018f16ff */
[C---:B------:R-:W-:Y:S01]  /*d640*/  ISETP.LT.AND P3, PT, R20.reuse, R73, !P0 ;  /* 0x000000491400720c */ /* 0x040fe20004761270 */
[----:B--2---:R-:W-:Y:S01]  /*d650*/  IMAD R12, R20, UR6, RZ ;  /* 0x00000006140c7c24 */ /* 0x004fe2000f8e02ff */
[-C--:B------:R-:W-:Y:S01]  /*d660*/  LEA R18, P6, R30, R31.reuse, 0x2 ;  /* 0x0000001f1e127211 */ /* 0x080fe200078c10ff */
[----:B------:R-:W-:Y:S01]  /*d670*/  @P4 STG.E desc[UR16][R16.64], R13 ;  /* 0x0000000d10004986 */ /* 0x000fe2000c101910 */
[----:B------:R-:W-:Y:S02]  /*d680*/  LOP3.LUT R2, R0, 0x2a, R3, 0xfe, !PT ;  /* 0x0000002a00027812 */ /* 0x000fe400078efe03 */
[-C--:B------:R-:W-:Y:S02]  /*d690*/  LEA R20, P4, R28, R31.reuse, 0x2 ;  /* 0x0000001f1c147211 */ /* 0x080fe400078810ff */
[----:B------:R-:W-:Y:S01]  /*d6a0*/  LEA R22, P5, R12, R31, 0x2 ;  /* 0x0000001f0c167211 */ /* 0x000fe200078a10ff */
[----:B------:R-:W-:Y:S01]  /*d6b0*/  IMAD R25, R2, UR6, RZ ;  /* 0x0000000602197c24 */ /* 0x000fe2000f8e02ff */
[----:B------:R-:W-:-:S02]  /*d6c0*/  LEA.HI.X.SX32 R19, R30, R33, 0x2, P6 ;  /* 0x000000211e137211 */ /* 0x000fc400030f16ff */
[-C--:B------:R-:W-:Y:S02]  /*d6d0*/  LEA.HI.X.SX32 R21, R28, R33.reuse, 0x2, P4 ;  /* 0x000000211c157211 */ /* 0x080fe400020f16ff */
[----:B------:R-:W-:Y:S01]  /*d6e0*/  LEA.HI.X.SX32 R23, R12, R33, 0x2, P5 ;  /* 0x000000210c177211 */ /* 0x000fe200028f16ff */
[----:B------:R-:W-:Y:S01]  /*d6f0*/  @P1 STG.E desc[UR16][R18.64], R14 ;  /* 0x0000000e12001986 */ /* 0x000fe2000c101910 */
[----:B------:R-:W-:Y:S02]  /*d700*/  ISETP.LT.AND P6, PT, R2, R73, !P0 ;  /* 0x000000490200720c */ /* 0x000fe400047c1270 */
[C---:B------:R-:W-:Y:S01]  /*d710*/  LEA R24, P4, R25.reuse, R31, 0x2 ;  /* 0x0000001f19187211 */ /* 0x040fe200078810ff */
[----:B------:R1:W-:Y:S01]  /*d720*/  @P2 STG.E desc[UR16][R20.64], R15 ;  /* 0x0000000f14002986 */ /* 0x0003e2000c101910 */
[--C-:B------:R-:W-:Y:S02]  /*d730*/  LOP3.LUT R2, R0, 0x32, R3.reuse, 0xfe, !PT ;  /* 0x0000003200027812 */ /* 0x100fe400078efe03 */
[----:B------:R-:W-:Y:S01]  /*d740*/  LEA.HI.X.SX32 R25, R25, R33, 0x2, P4 ;  /* 0x0000002119197211 */ /* 0x000fe200020f16ff */
[----:B------:R2:W-:Y:S01]  /*d750*/  @P3 STG.E desc[UR16][R22.64], R8 ;  /* 0x0000000816003986 */ /* 0x0005e2000c101910 */
[CC--:B------:R-:W-:Y:S01]  /*d760*/  ISETP.LT.AND P3, PT, R32.reuse, R73.reuse, !P0 ;  /* 0x000000492000720c */ /* 0x0c0fe20004761270 */
[----:B------:R-:W-:Y:S01]  /*d770*/  IMAD R32, R32, UR6, RZ ;  /* 0x0000000620207c24 */ /* 0x000fe2000f8e02ff */
[CC--:B------:R-:W-:Y:S01]  /*d780*/  ISETP.LT.AND P1, PT, R34.reuse, R73.reuse, !P0 ;  /* 0x000000492200720c */ /* 0x0c0fe20004721270 */
[----:B------:R-:W-:Y:S01]  /*d790*/  IMAD R34, R34, UR6, RZ ;  /* 0x0000000622227c24 */ /* 0x000fe2000f8e02ff */
[--C-:B------:R-:W-:Y:S01]  /*d7a0*/  LOP3.LUT R12, R0, 0x30, R3.reuse, 0xfe, !PT ;  /* 0x00000030000c7812 */ /* 0x100fe200078efe03 */
[----:B------:R3:W-:Y:S01]  /*d7b0*/  @P6 STG.E desc[UR16][R24.64], R9 ;  /* 0x0000000918006986 */ /* 0x0007e2000c101910 */
[C---:B------:R-:W-:Y:S01]  /*d7c0*/  ISETP.LT.AND P4, PT, R2.reuse, R73, !P0 ;  /* 0x000000490200720c */ /* 0x040fe20004781270 */
[----:B-1----:R-:W-:Y:S01]  /*d7d0*/  IMAD R15, R2, UR6, RZ ;  /* 0x00000006020f7c24 */ /* 0x002fe2000f8e02ff */
[----:B------:R-:W-:Y:S01]  /*d7e0*/  LEA R2, P5, R32, R31, 0x2 ;  /* 0x0000001f20027211 */ /* 0x000fe200078a10ff */
[----:B------:R-:W-:Y:S01]  /*d7f0*/  IMAD R13, R12, UR6, RZ ;  /* 0x000000060c0d7c24 */ /* 0x000fe2000f8e02ff */
[----:B------:R-:W-:-:S02]  /*d800*/  LOP3.LUT R30, R0, 0x34, R3, 0xfe, !PT ;  /* 0x00000034001e7812 */ /* 0x000fc400078efe03 */
[C-C-:B------:R-:W-:Y:S02]  /*d810*/  LOP3.LUT R28, R0.reuse, 0x36, R3.reuse, 0xfe, !PT ;  /* 0x00000036001c7812 */ /* 0x140fe400078efe03 */
[C-C-:B------:R-:W-:Y:S02]  /*d820*/  LOP3.LUT R26, R0.reuse, 0x38, R3.reuse, 0xfe, !PT ;  /* 0x00000038001a7812 */ /* 0x140fe400078efe03 */
[C-C-:B------:R-:W-:Y:S02]  /*d830*/  LOP3.LUT R18, R0.reuse, 0x3a, R3.reuse, 0xfe, !PT ;  /* 0x0000003a00127812 */ /* 0x140fe400078efe03 */
[--C-:B------:R-:W-:Y:S02]  /*d840*/  LOP3.LUT R16, R0, 0x3c, R3.reuse, 0xfe, !PT ;  /* 0x0000003c00107812 */ /* 0x100fe400078efe03 */
[----:B--2---:R-:W-:Y:S01]  /*d850*/  LEA R8, P6, R34, R31, 0x2 ;  /* 0x0000001f22087211 */ /* 0x004fe200078c10ff */
[----:B------:R-:W-:Y:S01]  /*d860*/  IMAD R17, R18, UR6, RZ ;  /* 0x0000000612117c24 */ /* 0x000fe2000f8e02ff */
[----:B------:R-:W-:Y:S01]  /*d870*/  LOP3.LUT R0, R0, 0x3e, R3, 0xfe, !PT ;  /* 0x0000003e00007812 */ /* 0x000fe200078efe03 */
[----:B------:R-:W-:Y:S01]  /*d880*/  IMAD R19, R16, UR6, RZ ;  /* 0x0000000610137c24 */ /* 0x000fe2000f8e02ff */
[----:B------:R-:W-:-:S02]  /*d890*/  ISETP.LT.AND P2, PT, R12, R73, !P0 ;  /* 0x000000490c00720c */ /* 0x000fc40004741270 */
[----:B------:R-:W-:Y:S01]  /*d8a0*/  LEA.HI.X.SX32 R3, R32, R33, 0x2, P5 ;  /* 0x0000002120037211 */ /* 0x000fe200028f16ff */
[----:B------:R-:W-:Y:S01]  /*d8b0*/  IMAD R20, R0, UR6, RZ ;  /* 0x0000000600147c24 */ /* 0x000fe2000f8e02ff */
[----:B------:R-:W-:Y:S02]  /*d8c0*/  LEA R14, P5, R15, R31, 0x2 ;  /* 0x0000001f0f0e7211 */ /* 0x000fe400078a10ff */
[----:B---3--:R-:W-:Y:S02]  /*d8d0*/  LEA.HI.X.SX32 R9, R34, R33, 0x2, P6 ;  /* 0x0000002122097211 */ /* 0x008fe400030f16ff */
[----:B------:R-:W-:Y:S02]  /*d8e0*/  LEA R12, P6, R13, R31, 0x2 ;  /* 0x0000001f0d0c7211 */ /* 0x000fe400078c10ff */
[----:B------:R-:W-:Y:S01]  /*d8f0*/  LEA.HI.X.SX32 R15, R15, R33, 0x2, P5 ;  /* 0x000000210f0f7211 */ /* 0x000fe200028f16ff */
[----:B------:R1:W-:Y:S01]  /*d900*/  @P1 STG.E desc[UR16][R8.64], R10 ;  /* 0x0000000a08001986 */ /* 0x0003e2000c101910 */
[C---:B------:R-:W-:Y:S01]  /*d910*/  ISETP.LT.AND P5, PT, R30.reuse, R73, !P0 ;  /* 0x000000491e00720c */ /* 0x040fe200047a1270 */
[----:B------:R-:W-:Y:S01]  /*d920*/  IMAD R30, R30, UR6, RZ ;  /* 0x000000061e1e7c24 */ /* 0x000fe2000f8e02ff */
[----:B------:R-:W-:Y:S01]  /*d930*/  LEA.HI.X.SX32 R13, R13, R33, 0x2, P6 ;  /* 0x000000210d0d7211 */ /* 0x000fe200030f16ff */
[----:B------:R2:W-:Y:S01]  /*d940*/  @P3 STG.E desc[UR16][R2.64], R11 ;  /* 0x0000000b02003986 */ /* 0x0005e2000c101910 */
[C---:B------:R-:W-:Y:S01]  /*d950*/  ISETP.LT.AND P3, PT, R26.reuse, R73, !P0 ;  /* 0x000000491a00720c */ /* 0x040fe20004761270 */
[----:B------:R-:W-:-:S02]  /*d960*/  IMAD R26, R26, UR6, RZ ;  /* 0x000000061a1a7c24 */ /* 0x000fc4000f8e02ff */
[----:B------:R3:W-:Y:S04]  /*d970*/  @P2 STG.E desc[UR16][R12.64], R4 ;  /* 0x000000040c002986 */ /* 0x0007e8000c101910 */
[----:B------:R4:W-:Y:S01]  /*d980*/  @P4 STG.E desc[UR16][R14.64], R5 ;  /* 0x000000050e004986 */ /* 0x0009e2000c101910 */
[C---:B------:R-:W-:Y:S01]  /*d990*/  ISETP.LT.AND P4, PT, R28.reuse, R73, !P0 ;  /* 0x000000491c00720c */ /* 0x040fe20004781270 */
[----:B------:R-:W-:Y:S01]  /*d9a0*/  IMAD R28, R28, UR6, RZ ;  /* 0x000000061c1c7c24 */ /* 0x000fe2000f8e02ff */
[-C--:B-1----:R-:W-:Y:S02]  /*d9b0*/  LEA R8, P2, R26, R31.reuse, 0x2 ;  /* 0x0000001f1a087211 */ /* 0x082fe400078410ff */
[----:B--2---:R-:W-:Y:S02]  /*d9c0*/  LEA R2, P1, R30, R31, 0x2 ;  /* 0x0000001f1e027211 */ /* 0x004fe400078210ff */
[----:B------:R-:W-:-:S02]  /*d9d0*/  LEA.HI.X.SX32 R9, R26, R33, 0x2, P2 ;  /* 0x000000211a097211 */ /* 0x000fc400010f16ff */
[----:B------:R-:W-:Y:S02]  /*d9e0*/  LEA.HI.X.SX32 R3, R30, R33, 0x2, P1 ;  /* 0x000000211e037211 */ /* 0x000fe400008f16ff */
[CC--:B------:R-:W-:Y:S02]  /*d9f0*/  LEA R10, P1, R17.reuse, R31.reuse, 0x2 ;  /* 0x0000001f110a7211 */ /* 0x0c0fe400078210ff */
[----:B---3--:R-:W-:Y:S01]  /*da00*/  LEA R4, P6, R28, R31, 0x2 ;  /* 0x0000001f1c047211 */ /* 0x008fe200078c10ff */
[----:B------:R1:W-:Y:S01]  /*da10*/  @P5 STG.E desc[UR16][R2.64], R6 ;  /* 0x0000000602005986 */ /* 0x0003e2000c101910 */
[----:B------:R-:W-:Y:S02]  /*da20*/  ISETP.LT.AND P2, PT, R18, R73, !P0 ;  /* 0x000000491200720c */ /* 0x000fe40004741270 */
[----:B------:R-:W-:Y:S02]  /*da30*/  LEA.HI.X.SX32 R11, R17, R33, 0x2, P1 ;  /* 0x00000021110b7211 */ /* 0x000fe400008f16ff */
[----:B------:R-:W-:-:S02]  /*da40*/  ISETP.LT.AND P1, PT, R16, R73, !P0 ;  /* 0x000000491000720c */ /* 0x000fc40004721270 */
[----:B------:R-:W-:Y:S02]  /*da50*/  ISETP.LT.AND P0, PT, R0, R73, !P0 ;  /* 0x000000490000720c */ /* 0x000fe40004701270 */
[----:B----4-:R-:W-:Y:S02]  /*da60*/  LEA.HI.X.SX32 R5, R28, R33, 0x2, P6 ;  /* 0x000000211c057211 */ /* 0x010fe400030f16ff */
[----:B------:R-:W-:-:S03]  /*da70*/  LEA R12, P6, R19, R31, 0x2 ;  /* 0x0000001f130c7211 */ /* 0x000fc600078c10ff */
[----:B------:R1:W-:Y:S01]  /*da80*/  @P4 STG.E desc[UR16][R4.64], R7 ;  /* 0x0000000704004986 */ /* 0x0003e2000c101910 */
[----:B------:R-:W-:Y:S02]  /*da90*/  LEA.HI.X.SX32 R13, R19, R33, 0x2, P6 ;  /* 0x00000021130d7211 */ /* 0x000fe400030f16ff */
[C---:B------:R-:W-:Y:S01]  /*daa0*/  LEA R14, P6, R20.reuse, R31, 0x2 ;  /* 0x0000001f140e7211 */ /* 0x040fe200078c10ff */
[----:B------:R1:W-:Y:S03]  /*dab0*/  @P3 STG.E desc[UR16][R8.64], R56 ;  /* 0x0000003808003986 */ /* 0x0003e6000c101910 */
[----:B------:R-:W-:Y:S01]  /*dac0*/  LEA.HI.X.SX32 R15, R20, R33, 0x2, P6 ;  /* 0x00000021140f7211 */ /* 0x000fe200030f16ff */
[----:B------:R1:W-:Y:S04]  /*dad0*/  @P2 STG.E desc[UR16][R10.64], R57 ;  /* 0x000000390a002986 */ /* 0x0003e8000c101910 */
[----:B------:R1:W-:Y:S01]  /*dae0*/  @P1 STG.E desc[UR16][R12.64], R58 ;  /* 0x0000003a0c001986 */ /* 0x0003e2000c101910 */
[----:B------:R-:W-:Y:S05]  /*daf0*/  @!P0 EXIT ;  /* 0x000000000000894d */ /* 0x000fea0003800000 */
[----:B------:R-:W-:Y:S01]  /*db00*/  STG.E desc[UR16][R14.64], R59 ;  /* 0x0000003b0e007986 */ /* 0x000fe2000c101910 */
[----:B------:R-:W-:Y:S05]  /*db10*/  EXIT ;  /* 0x000000000000794d */ /* 0x000fea0003800000 */
.L_x_2:
[----:B------:R-:W-:-:S00]  /*db20*/  BRA `(.L_x_2) ;  /* 0xfffffffc00fc7947 */ /* 0x000fc0000383ffff */
[----:B------:R-:W-:-:S00]  /*db30*/  NOP ;  /* 0x0000000000007918 */ /* 0x000fc00000000000 */
        /* <DEDUP_REMOVED lines=12> */
.L_x_3:


//--------------------- .nv.shared.matmul_kernel  --------------------------
	.section	.nv.shared.matmul_kernel,"aw",@nobits
	.sectionflags	@""
	.align	16
	.zero		1024


//--------------------- .nv.shared.reserved.0     --------------------------
	.section	.nv.shared.reserved.0,"aw",@nobits
	.weak		__nv_reservedSMEM_offset_0_alias
	.size		__nv_reservedSMEM_offset_0_alias, 0, 0
	.other		__nv_reservedSMEM_offset_0_alias,@"STO_CUDA_RESERVED_SHARED STV_DEFAULT"
__nv_reservedSMEM_offset_0_alias:
	.zero		0


//--------------------- .nv.constant0.matmul_kernel --------------------------
	.section	.nv.constant0.matmul_kernel,"a",@progbits
	.sectionflags	@""
	.align	4
.nv.constant0.matmul_kernel:
	.zero		608


//--------------------- SYMBOLS --------------------------

	.type		.nv.reservedSmem.offset0,@object
	.size		.nv.reservedSmem.offset0,0x4
